//
// Generated by NVIDIA NVVM Compiler
//
// Compiler Build ID: CL-36424714
// Cuda compilation tools, release 13.0, V13.0.88
// Based on NVVM 20.0.0
//

.version 9.0
.target sm_100
.address_size 64

	// .globl	_Z15BlackScholesGPUP6float2S0_S0_S0_S0_ffi

.visible .entry _Z15BlackScholesGPUP6float2S0_S0_S0_S0_ffi(
	.param .u64 .ptr .align 1 _Z15BlackScholesGPUP6float2S0_S0_S0_S0_ffi_param_0,
	.param .u64 .ptr .align 1 _Z15BlackScholesGPUP6float2S0_S0_S0_S0_ffi_param_1,
	.param .u64 .ptr .align 1 _Z15BlackScholesGPUP6float2S0_S0_S0_S0_ffi_param_2,
	.param .u64 .ptr .align 1 _Z15BlackScholesGPUP6float2S0_S0_S0_S0_ffi_param_3,
	.param .u64 .ptr .align 1 _Z15BlackScholesGPUP6float2S0_S0_S0_S0_ffi_param_4,
	.param .f32 _Z15BlackScholesGPUP6float2S0_S0_S0_S0_ffi_param_5,
	.param .f32 _Z15BlackScholesGPUP6float2S0_S0_S0_S0_ffi_param_6,
	.param .u32 _Z15BlackScholesGPUP6float2S0_S0_S0_S0_ffi_param_7
)
.maxntid 128
{
	.reg .pred 	%p<18>;
	.reg .b32 	%r<73>;
	.reg .b32 	%f<80>;
	.reg .b64 	%rd<20>;
	.reg .b64 	%fd<177>;

	ld.param.u64 	%rd5, [_Z15BlackScholesGPUP6float2S0_S0_S0_S0_ffi_param_1];
	ld.param.u64 	%rd7, [_Z15BlackScholesGPUP6float2S0_S0_S0_S0_ffi_param_3];
	ld.param.u64 	%rd8, [_Z15BlackScholesGPUP6float2S0_S0_S0_S0_ffi_param_4];
	ld.param.f32 	%f17, [_Z15BlackScholesGPUP6float2S0_S0_S0_S0_ffi_param_5];
	ld.param.f32 	%f18, [_Z15BlackScholesGPUP6float2S0_S0_S0_S0_ffi_param_6];
	ld.param.u32 	%r14, [_Z15BlackScholesGPUP6float2S0_S0_S0_S0_ffi_param_7];
	mov.u32 	%r15, %ntid.x;
	mov.u32 	%r16, %ctaid.x;
	mov.u32 	%r17, %tid.x;
	mad.lo.s32 	%r1, %r15, %r16, %r17;
	shr.u32 	%r18, %r14, 31;
	add.s32 	%r19, %r14, %r18;
	shr.s32 	%r20, %r19, 1;
	setp.ge.s32 	%p1, %r1, %r20;
	@%p1 bra 	$L__BB0_14;
	ld.param.u64 	%rd19, [_Z15BlackScholesGPUP6float2S0_S0_S0_S0_ffi_param_2];
	cvta.to.global.u64 	%rd9, %rd19;
	cvta.to.global.u64 	%rd10, %rd7;
	cvta.to.global.u64 	%rd11, %rd8;
	mul.wide.s32 	%rd12, %r1, 8;
	add.s64 	%rd1, %rd9, %rd12;
	ld.global.nc.f32 	%f1, [%rd1];
	add.s64 	%rd2, %rd10, %rd12;
	ld.global.nc.f32 	%f2, [%rd2];
	add.s64 	%rd3, %rd11, %rd12;
	ld.global.nc.f32 	%f3, [%rd3];
	rsqrt.approx.f32 	%f19, %f3;
	rcp.rn.f32 	%f20, %f19;
	div.rn.f32 	%f21, %f1, %f2;
	lg2.approx.f32 	%f22, %f21;
	mul.f32 	%f23, %f22, 0f3F317218;
	mul.f32 	%f24, %f18, 0f3F000000;
	fma.rn.f32 	%f4, %f18, %f24, %f17;
	fma.rn.f32 	%f25, %f4, %f3, %f23;
	mul.f32 	%f26, %f18, %f20;
	div.rn.f32 	%f5, %f25, %f26;
	sub.f32 	%f6, %f5, %f26;
	cvt.f64.f32 	%fd29, %f5;
	abs.f64 	%fd30, %fd29;
	fma.rn.f64 	%fd1, %fd30, 0d3FCDA67120000000, 0d3FF0000000000000;
	mul.f64 	%fd31, %fd29, 0dBFE0000000000000;
	mul.f64 	%fd2, %fd31, %fd29;
	fma.rn.f64 	%fd32, %fd2, 0d3FF71547652B82FE, 0d4338000000000000;
	{
	.reg .b32 %temp; 
	mov.b64 	{%r2, %temp}, %fd32;
	}
	mov.f64 	%fd33, 0dC338000000000000;
	add.rn.f64 	%fd34, %fd32, %fd33;
	fma.rn.f64 	%fd35, %fd34, 0dBFE62E42FEFA39EF, %fd2;
	fma.rn.f64 	%fd36, %fd34, 0dBC7ABC9E3B39803F, %fd35;
	fma.rn.f64 	%fd37, %fd36, 0d3E5ADE1569CE2BDF, 0d3E928AF3FCA213EA;
	fma.rn.f64 	%fd38, %fd37, %fd36, 0d3EC71DEE62401315;
	fma.rn.f64 	%fd39, %fd38, %fd36, 0d3EFA01997C89EB71;
	fma.rn.f64 	%fd40, %fd39, %fd36, 0d3F2A01A014761F65;
	fma.rn.f64 	%fd41, %fd40, %fd36, 0d3F56C16C1852B7AF;
	fma.rn.f64 	%fd42, %fd41, %fd36, 0d3F81111111122322;
	fma.rn.f64 	%fd43, %fd42, %fd36, 0d3FA55555555502A1;
	fma.rn.f64 	%fd44, %fd43, %fd36, 0d3FC5555555555511;
	fma.rn.f64 	%fd45, %fd44, %fd36, 0d3FE000000000000B;
	fma.rn.f64 	%fd46, %fd45, %fd36, 0d3FF0000000000000;
	fma.rn.f64 	%fd47, %fd46, %fd36, 0d3FF0000000000000;
	{
	.reg .b32 %temp; 
	mov.b64 	{%r3, %temp}, %fd47;
	}
	{
	.reg .b32 %temp; 
	mov.b64 	{%temp, %r4}, %fd47;
	}
	shl.b32 	%r21, %r2, 20;
	add.s32 	%r22, %r21, %r4;
	mov.b64 	%fd173, {%r3, %r22};
	{
	.reg .b32 %temp; 
	mov.b64 	{%temp, %r23}, %fd2;
	}
	mov.b32 	%f27, %r23;
	abs.f32 	%f7, %f27;
	setp.lt.f32 	%p2, %f7, 0f4086232B;
	@%p2 bra 	$L__BB0_4;
	setp.lt.f64 	%p3, %fd2, 0d0000000000000000;
	add.f64 	%fd48, %fd2, 0d7FF0000000000000;
	selp.f64 	%fd173, 0d0000000000000000, %fd48, %p3;
	setp.geu.f32 	%p4, %f7, 0f40874800;
	@%p4 bra 	$L__BB0_4;
	shr.u32 	%r24, %r2, 31;
	add.s32 	%r25, %r2, %r24;
	shr.s32 	%r26, %r25, 1;
	shl.b32 	%r27, %r26, 20;
	add.s32 	%r28, %r4, %r27;
	mov.b64 	%fd49, {%r3, %r28};
	sub.s32 	%r29, %r2, %r26;
	shl.b32 	%r30, %r29, 20;
	add.s32 	%r31, %r30, 1072693248;
	mov.b32 	%r32, 0;
	mov.b64 	%fd50, {%r32, %r31};
	mul.f64 	%fd173, %fd50, %fd49;
$L__BB0_4:
	cvt.f64.f32 	%fd51, %f6;
	rcp.rn.f64 	%fd52, %fd1;
	mul.f64 	%fd53, %fd173, 0d3FD9884540000000;
	fma.rn.f64 	%fd54, %fd52, 0d3FF548CDE0000000, 0dBFFD23DD40000000;
	fma.rn.f64 	%fd55, %fd52, %fd54, 0d3FFC80EF00000000;
	fma.rn.f64 	%fd56, %fd52, %fd55, 0dBFD6D1F0E0000000;
	fma.rn.f64 	%fd57, %fd52, %fd56, 0d3FD470BF40000000;
	mul.f64 	%fd58, %fd52, %fd57;
	mul.f64 	%fd59, %fd58, %fd53;
	setp.gt.f32 	%p5, %f5, 0f00000000;
	mov.f64 	%fd60, 0d3FF0000000000000;
	sub.f64 	%fd61, %fd60, %fd59;
	selp.f64 	%fd7, %fd61, %fd59, %p5;
	abs.f64 	%fd62, %fd51;
	fma.rn.f64 	%fd8, %fd62, 0d3FCDA67120000000, 0d3FF0000000000000;
	mul.f64 	%fd63, %fd51, 0dBFE0000000000000;
	mul.f64 	%fd9, %fd63, %fd51;
	fma.rn.f64 	%fd64, %fd9, 0d3FF71547652B82FE, 0d4338000000000000;
	{
	.reg .b32 %temp; 
	mov.b64 	{%r5, %temp}, %fd64;
	}
	mov.f64 	%fd65, 0dC338000000000000;
	add.rn.f64 	%fd66, %fd64, %fd65;
	fma.rn.f64 	%fd67, %fd66, 0dBFE62E42FEFA39EF, %fd9;
	fma.rn.f64 	%fd68, %fd66, 0dBC7ABC9E3B39803F, %fd67;
	fma.rn.f64 	%fd69, %fd68, 0d3E5ADE1569CE2BDF, 0d3E928AF3FCA213EA;
	fma.rn.f64 	%fd70, %fd69, %fd68, 0d3EC71DEE62401315;
	fma.rn.f64 	%fd71, %fd70, %fd68, 0d3EFA01997C89EB71;
	fma.rn.f64 	%fd72, %fd71, %fd68, 0d3F2A01A014761F65;
	fma.rn.f64 	%fd73, %fd72, %fd68, 0d3F56C16C1852B7AF;
	fma.rn.f64 	%fd74, %fd73, %fd68, 0d3F81111111122322;
	fma.rn.f64 	%fd75, %fd74, %fd68, 0d3FA55555555502A1;
	fma.rn.f64 	%fd76, %fd75, %fd68, 0d3FC5555555555511;
	fma.rn.f64 	%fd77, %fd76, %fd68, 0d3FE000000000000B;
	fma.rn.f64 	%fd78, %fd77, %fd68, 0d3FF0000000000000;
	fma.rn.f64 	%fd79, %fd78, %fd68, 0d3FF0000000000000;
	{
	.reg .b32 %temp; 
	mov.b64 	{%r6, %temp}, %fd79;
	}
	{
	.reg .b32 %temp; 
	mov.b64 	{%temp, %r7}, %fd79;
	}
	shl.b32 	%r33, %r5, 20;
	add.s32 	%r34, %r33, %r7;
	mov.b64 	%fd174, {%r6, %r34};
	{
	.reg .b32 %temp; 
	mov.b64 	{%temp, %r35}, %fd9;
	}
	mov.b32 	%f28, %r35;
	abs.f32 	%f8, %f28;
	setp.lt.f32 	%p6, %f8, 0f4086232B;
	@%p6 bra 	$L__BB0_7;
	setp.lt.f64 	%p7, %fd9, 0d0000000000000000;
	add.f64 	%fd80, %fd9, 0d7FF0000000000000;
	selp.f64 	%fd174, 0d0000000000000000, %fd80, %p7;
	setp.geu.f32 	%p8, %f8, 0f40874800;
	@%p8 bra 	$L__BB0_7;
	shr.u32 	%r36, %r5, 31;
	add.s32 	%r37, %r5, %r36;
	shr.s32 	%r38, %r37, 1;
	shl.b32 	%r39, %r38, 20;
	add.s32 	%r40, %r7, %r39;
	mov.b64 	%fd81, {%r6, %r40};
	sub.s32 	%r41, %r5, %r38;
	shl.b32 	%r42, %r41, 20;
	add.s32 	%r43, %r42, 1072693248;
	mov.b32 	%r44, 0;
	mov.b64 	%fd82, {%r44, %r43};
	mul.f64 	%fd174, %fd82, %fd81;
$L__BB0_7:
	rcp.rn.f64 	%fd83, %fd8;
	mul.f64 	%fd84, %fd174, 0d3FD9884540000000;
	fma.rn.f64 	%fd85, %fd83, 0d3FF548CDE0000000, 0dBFFD23DD40000000;
	fma.rn.f64 	%fd86, %fd83, %fd85, 0d3FFC80EF00000000;
	fma.rn.f64 	%fd87, %fd83, %fd86, 0dBFD6D1F0E0000000;
	fma.rn.f64 	%fd88, %fd83, %fd87, 0d3FD470BF40000000;
	mul.f64 	%fd89, %fd83, %fd88;
	mul.f64 	%fd90, %fd89, %fd84;
	setp.gt.f32 	%p9, %f6, 0f00000000;
	mov.f64 	%fd91, 0d3FF0000000000000;
	sub.f64 	%fd92, %fd91, %fd90;
	selp.f64 	%fd93, %fd92, %fd90, %p9;
	cvt.rn.f32.f64 	%f29, %fd93;
	neg.f32 	%f9, %f17;
	mul.f32 	%f30, %f3, %f9;
	fma.rn.f32 	%f31, %f30, 0f3BBB989D, 0f3F000000;
	cvt.sat.f32.f32 	%f32, %f31;
	mov.f32 	%f33, 0f4B400001;
	mov.f32 	%f34, 0f437C0000;
	fma.rm.f32 	%f35, %f32, %f34, %f33;
	add.f32 	%f36, %f35, 0fCB40007F;
	neg.f32 	%f37, %f36;
	fma.rn.f32 	%f38, %f30, 0f3FB8AA3B, %f37;
	fma.rn.f32 	%f39, %f30, 0f32A57060, %f38;
	mov.b32 	%r45, %f35;
	shl.b32 	%r46, %r45, 23;
	mov.b32 	%f40, %r46;
	ex2.approx.ftz.f32 	%f41, %f39;
	mul.f32 	%f42, %f41, %f40;
	cvt.f64.f32 	%fd94, %f1;
	mul.f64 	%fd95, %fd7, %fd94;
	mul.f32 	%f43, %f2, %f42;
	mul.f32 	%f44, %f43, %f29;
	cvt.f64.f32 	%fd96, %f44;
	sub.f64 	%fd14, %fd95, %fd96;
	mov.f32 	%f45, 0f3F800000;
	sub.f32 	%f46, %f45, %f29;
	mul.f32 	%f47, %f43, %f46;
	cvt.f64.f32 	%fd97, %f47;
	sub.f64 	%fd98, %fd91, %fd7;
	mul.f64 	%fd99, %fd98, %fd94;
	sub.f64 	%fd15, %fd97, %fd99;
	ld.global.nc.f32 	%f10, [%rd1+4];
	ld.global.nc.f32 	%f11, [%rd2+4];
	ld.global.nc.f32 	%f12, [%rd3+4];
	rsqrt.approx.f32 	%f48, %f12;
	rcp.rn.f32 	%f49, %f48;
	div.rn.f32 	%f50, %f10, %f11;
	lg2.approx.f32 	%f51, %f50;
	mul.f32 	%f52, %f51, 0f3F317218;
	fma.rn.f32 	%f53, %f4, %f12, %f52;
	mul.f32 	%f54, %f18, %f49;
	div.rn.f32 	%f13, %f53, %f54;
	sub.f32 	%f14, %f13, %f54;
	cvt.f64.f32 	%fd100, %f13;
	abs.f64 	%fd101, %fd100;
	fma.rn.f64 	%fd16, %fd101, 0d3FCDA67120000000, 0d3FF0000000000000;
	mul.f64 	%fd102, %fd100, 0dBFE0000000000000;
	mul.f64 	%fd17, %fd102, %fd100;
	fma.rn.f64 	%fd103, %fd17, 0d3FF71547652B82FE, 0d4338000000000000;
	{
	.reg .b32 %temp; 
	mov.b64 	{%r8, %temp}, %fd103;
	}
	mov.f64 	%fd104, 0dC338000000000000;
	add.rn.f64 	%fd105, %fd103, %fd104;
	fma.rn.f64 	%fd106, %fd105, 0dBFE62E42FEFA39EF, %fd17;
	fma.rn.f64 	%fd107, %fd105, 0dBC7ABC9E3B39803F, %fd106;
	fma.rn.f64 	%fd108, %fd107, 0d3E5ADE1569CE2BDF, 0d3E928AF3FCA213EA;
	fma.rn.f64 	%fd109, %fd108, %fd107, 0d3EC71DEE62401315;
	fma.rn.f64 	%fd110, %fd109, %fd107, 0d3EFA01997C89EB71;
	fma.rn.f64 	%fd111, %fd110, %fd107, 0d3F2A01A014761F65;
	fma.rn.f64 	%fd112, %fd111, %fd107, 0d3F56C16C1852B7AF;
	fma.rn.f64 	%fd113, %fd112, %fd107, 0d3F81111111122322;
	fma.rn.f64 	%fd114, %fd113, %fd107, 0d3FA55555555502A1;
	fma.rn.f64 	%fd115, %fd114, %fd107, 0d3FC5555555555511;
	fma.rn.f64 	%fd116, %fd115, %fd107, 0d3FE000000000000B;
	fma.rn.f64 	%fd117, %fd116, %fd107, 0d3FF0000000000000;
	fma.rn.f64 	%fd118, %fd117, %fd107, 0d3FF0000000000000;
	{
	.reg .b32 %temp; 
	mov.b64 	{%r9, %temp}, %fd118;
	}
	{
	.reg .b32 %temp; 
	mov.b64 	{%temp, %r10}, %fd118;
	}
	shl.b32 	%r47, %r8, 20;
	add.s32 	%r48, %r47, %r10;
	mov.b64 	%fd175, {%r9, %r48};
	{
	.reg .b32 %temp; 
	mov.b64 	{%temp, %r49}, %fd17;
	}
	mov.b32 	%f55, %r49;
	abs.f32 	%f15, %f55;
	setp.lt.f32 	%p10, %f15, 0f4086232B;
	@%p10 bra 	$L__BB0_10;
	setp.lt.f64 	%p11, %fd17, 0d0000000000000000;
	add.f64 	%fd119, %fd17, 0d7FF0000000000000;
	selp.f64 	%fd175, 0d0000000000000000, %fd119, %p11;
	setp.geu.f32 	%p12, %f15, 0f40874800;
	@%p12 bra 	$L__BB0_10;
	shr.u32 	%r50, %r8, 31;
	add.s32 	%r51, %r8, %r50;
	shr.s32 	%r52, %r51, 1;
	shl.b32 	%r53, %r52, 20;
	add.s32 	%r54, %r10, %r53;
	mov.b64 	%fd120, {%r9, %r54};
	sub.s32 	%r55, %r8, %r52;
	shl.b32 	%r56, %r55, 20;
	add.s32 	%r57, %r56, 1072693248;
	mov.b32 	%r58, 0;
	mov.b64 	%fd121, {%r58, %r57};
	mul.f64 	%fd175, %fd121, %fd120;
$L__BB0_10:
	cvt.f64.f32 	%fd122, %f14;
	rcp.rn.f64 	%fd123, %fd16;
	mul.f64 	%fd124, %fd175, 0d3FD9884540000000;
	fma.rn.f64 	%fd125, %fd123, 0d3FF548CDE0000000, 0dBFFD23DD40000000;
	fma.rn.f64 	%fd126, %fd123, %fd125, 0d3FFC80EF00000000;
	fma.rn.f64 	%fd127, %fd123, %fd126, 0dBFD6D1F0E0000000;
	fma.rn.f64 	%fd128, %fd123, %fd127, 0d3FD470BF40000000;
	mul.f64 	%fd129, %fd123, %fd128;
	mul.f64 	%fd130, %fd129, %fd124;
	setp.gt.f32 	%p13, %f13, 0f00000000;
	mov.f64 	%fd131, 0d3FF0000000000000;
	sub.f64 	%fd132, %fd131, %fd130;
	selp.f64 	%fd22, %fd132, %fd130, %p13;
	abs.f64 	%fd133, %fd122;
	fma.rn.f64 	%fd23, %fd133, 0d3FCDA67120000000, 0d3FF0000000000000;
	mul.f64 	%fd134, %fd122, 0dBFE0000000000000;
	mul.f64 	%fd24, %fd134, %fd122;
	fma.rn.f64 	%fd135, %fd24, 0d3FF71547652B82FE, 0d4338000000000000;
	{
	.reg .b32 %temp; 
	mov.b64 	{%r11, %temp}, %fd135;
	}
	mov.f64 	%fd136, 0dC338000000000000;
	add.rn.f64 	%fd137, %fd135, %fd136;
	fma.rn.f64 	%fd138, %fd137, 0dBFE62E42FEFA39EF, %fd24;
	fma.rn.f64 	%fd139, %fd137, 0dBC7ABC9E3B39803F, %fd138;
	fma.rn.f64 	%fd140, %fd139, 0d3E5ADE1569CE2BDF, 0d3E928AF3FCA213EA;
	fma.rn.f64 	%fd141, %fd140, %fd139, 0d3EC71DEE62401315;
	fma.rn.f64 	%fd142, %fd141, %fd139, 0d3EFA01997C89EB71;
	fma.rn.f64 	%fd143, %fd142, %fd139, 0d3F2A01A014761F65;
	fma.rn.f64 	%fd144, %fd143, %fd139, 0d3F56C16C1852B7AF;
	fma.rn.f64 	%fd145, %fd144, %fd139, 0d3F81111111122322;
	fma.rn.f64 	%fd146, %fd145, %fd139, 0d3FA55555555502A1;
	fma.rn.f64 	%fd147, %fd146, %fd139, 0d3FC5555555555511;
	fma.rn.f64 	%fd148, %fd147, %fd139, 0d3FE000000000000B;
	fma.rn.f64 	%fd149, %fd148, %fd139, 0d3FF0000000000000;
	fma.rn.f64 	%fd150, %fd149, %fd139, 0d3FF0000000000000;
	{
	.reg .b32 %temp; 
	mov.b64 	{%r12, %temp}, %fd150;
	}
	{
	.reg .b32 %temp; 
	mov.b64 	{%temp, %r13}, %fd150;
	}
	shl.b32 	%r59, %r11, 20;
	add.s32 	%r60, %r59, %r13;
	mov.b64 	%fd176, {%r12, %r60};
	{
	.reg .b32 %temp; 
	mov.b64 	{%temp, %r61}, %fd24;
	}
	mov.b32 	%f56, %r61;
	abs.f32 	%f16, %f56;
	setp.lt.f32 	%p14, %f16, 0f4086232B;
	@%p14 bra 	$L__BB0_13;
	setp.lt.f64 	%p15, %fd24, 0d0000000000000000;
	add.f64 	%fd151, %fd24, 0d7FF0000000000000;
	selp.f64 	%fd176, 0d0000000000000000, %fd151, %p15;
	setp.geu.f32 	%p16, %f16, 0f40874800;
	@%p16 bra 	$L__BB0_13;
	shr.u32 	%r62, %r11, 31;
	add.s32 	%r63, %r11, %r62;
	shr.s32 	%r64, %r63, 1;
	shl.b32 	%r65, %r64, 20;
	add.s32 	%r66, %r13, %r65;
	mov.b64 	%fd152, {%r12, %r66};
	sub.s32 	%r67, %r11, %r64;
	shl.b32 	%r68, %r67, 20;
	add.s32 	%r69, %r68, 1072693248;
	mov.b32 	%r70, 0;
	mov.b64 	%fd153, {%r70, %r69};
	mul.f64 	%fd176, %fd153, %fd152;
$L__BB0_13:
	ld.param.u64 	%rd18, [_Z15BlackScholesGPUP6float2S0_S0_S0_S0_ffi_param_0];
	rcp.rn.f64 	%fd154, %fd23;
	mul.f64 	%fd155, %fd176, 0d3FD9884540000000;
	fma.rn.f64 	%fd156, %fd154, 0d3FF548CDE0000000, 0dBFFD23DD40000000;
	fma.rn.f64 	%fd157, %fd154, %fd156, 0d3FFC80EF00000000;
	fma.rn.f64 	%fd158, %fd154, %fd157, 0dBFD6D1F0E0000000;
	fma.rn.f64 	%fd159, %fd154, %fd158, 0d3FD470BF40000000;
	mul.f64 	%fd160, %fd154, %fd159;
	mul.f64 	%fd161, %fd160, %fd155;
	setp.gt.f32 	%p17, %f14, 0f00000000;
	mov.f64 	%fd162, 0d3FF0000000000000;
	sub.f64 	%fd163, %fd162, %fd161;
	selp.f64 	%fd164, %fd163, %fd161, %p17;
	cvt.rn.f32.f64 	%f57, %fd164;
	mul.f32 	%f58, %f12, %f9;
	fma.rn.f32 	%f59, %f58, 0f3BBB989D, 0f3F000000;
	cvt.sat.f32.f32 	%f60, %f59;
	mov.f32 	%f61, 0f4B400001;
	mov.f32 	%f62, 0f437C0000;
	fma.rm.f32 	%f63, %f60, %f62, %f61;
	add.f32 	%f64, %f63, 0fCB40007F;
	neg.f32 	%f65, %f64;
	fma.rn.f32 	%f66, %f58, 0f3FB8AA3B, %f65;
	fma.rn.f32 	%f67, %f58, 0f32A57060, %f66;
	mov.b32 	%r71, %f63;
	shl.b32 	%r72, %r71, 23;
	mov.b32 	%f68, %r72;
	ex2.approx.ftz.f32 	%f69, %f67;
	mul.f32 	%f70, %f69, %f68;
	cvt.f64.f32 	%fd165, %f10;
	mul.f64 	%fd166, %fd22, %fd165;
	mul.f32 	%f71, %f11, %f70;
	mul.f32 	%f72, %f71, %f57;
	cvt.f64.f32 	%fd167, %f72;
	sub.f64 	%fd168, %fd166, %fd167;
	mov.f32 	%f73, 0f3F800000;
	sub.f32 	%f74, %f73, %f57;
	mul.f32 	%f75, %f71, %f74;
	cvt.f64.f32 	%fd169, %f75;
	sub.f64 	%fd170, %fd162, %fd22;
	mul.f64 	%fd171, %fd170, %fd165;
	sub.f64 	%fd172, %fd169, %fd171;
	cvt.rn.f32.f64 	%f76, %fd14;
	cvt.rn.f32.f64 	%f77, %fd168;
	cvta.to.global.u64 	%rd13, %rd18;
	add.s64 	%rd15, %rd13, %rd12;
	st.global.v2.f32 	[%rd15], {%f76, %f77};
	cvt.rn.f32.f64 	%f78, %fd15;
	cvt.rn.f32.f64 	%f79, %fd172;
	cvta.to.global.u64 	%rd16, %rd5;
	add.s64 	%rd17, %rd16, %rd12;
	st.global.v2.f32 	[%rd17], {%f78, %f79};
$L__BB0_14:
	ret;

}


// ===== COMPILED SASS (sm_100) =====

	.target	sm_100

	.elftype	@"ET_EXEC"


//--------------------- .note.nv.tkinfo           --------------------------
	.section	.note.nv.tkinfo,"",@"SHT_NOTE"
	.sectionflags	@"SHF_NOTE_NV_TKINFO"
	.tkinfo
        /*0018*/ 	.word	0x00000002
        /*0030*/ 	.string	""
        /*0030*/ 	.string	"ptxas"
        /*0030*/ 	.string	"Cuda compilation tools, release 13.0, V13.0.88"
        /*0030*/ 	.string	"Build cuda_13.0.r13.0/compiler.36424714_0"
        /*0030*/ 	.string	"-arch sm_100 -m 64 "



//--------------------- .note.nv.cuinfo           --------------------------
	.section	.note.nv.cuinfo,"",@"SHT_NOTE"
	.sectionflags	@"SHF_NOTE_NV_CUINFO"
        /*0018*/ 	.short	0x0002
        /*001a*/ 	.short	0x0064
        /*001c*/ 	.short	0x0082
	.zero		2


//--------------------- .nv.info                  --------------------------
	.section	.nv.info,"",@"SHT_CUDA_INFO"
	.align	4


	//----- nvinfo : EIATTR_REGCOUNT
	.align		4
        /*0000*/ 	.byte	0x04, 0x2f
        /*0002*/ 	.short	(.L_1 - .L_0)
	.align		4
.L_0:
        /*0004*/ 	.word	index@(_Z15BlackScholesGPUP6float2S0_S0_S0_S0_ffi)
        /*0008*/ 	.word	0x00000024


	//----- nvinfo : EIATTR_FRAME_SIZE
	.align		4
.L_1:
        /*000c*/ 	.byte	0x04, 0x11
        /*000e*/ 	.short	(.L_3 - .L_2)
	.align		4
.L_2:
        /*0010*/ 	.word	index@($__internal_2_$__cuda_sm3x_div_rn_noftz_f32_slowpath)
        /*0014*/ 	.word	0x00000000


	//----- nvinfo : EIATTR_FRAME_SIZE
	.align		4
.L_3:
        /*0018*/ 	.byte	0x04, 0x11
        /*001a*/ 	.short	(.L_5 - .L_4)
	.align		4
.L_4:
        /*001c*/ 	.word	index@($__internal_1_$__cuda_sm20_rcp_rn_f32_slowpath)
        /*0020*/ 	.word	0x00000000


	//----- nvinfo : EIATTR_FRAME_SIZE
	.align		4
.L_5:
        /*0024*/ 	.byte	0x04, 0x11
        /*0026*/ 	.short	(.L_7 - .L_6)
	.align		4
.L_6:
        /*0028*/ 	.word	index@($__internal_0_$__cuda_sm20_dblrcp_rn_slowpath_v3)
        /*002c*/ 	.word	0x00000000


	//----- nvinfo : EIATTR_FRAME_SIZE
	.align		4
.L_7:
        /*0030*/ 	.byte	0x04, 0x11
        /*0032*/ 	.short	(.L_9 - .L_8)
	.align		4
.L_8:
        /*0034*/ 	.word	index@(_Z15BlackScholesGPUP6float2S0_S0_S0_S0_ffi)
        /*0038*/ 	.word	0x00000000


	//----- nvinfo : EIATTR_MIN_STACK_SIZE
	.align		4
.L_9:
        /*003c*/ 	.byte	0x04, 0x12
        /*003e*/ 	.short	(.L_11 - .L_10)
	.align		4
.L_10:
        /*0040*/ 	.word	index@(_Z15BlackScholesGPUP6float2S0_S0_S0_S0_ffi)
        /*0044*/ 	.word	0x00000000
.L_11:


//--------------------- .nv.compat                --------------------------
	.section	.nv.compat,"",@"SHT_CUDA_COMPAT_INFO"
	.align	4
        /*0000*/ 	.byte	0x02, 0x09, 0x00, 0x00, 0x02, 0x02, 0x01, 0x00, 0x02, 0x05, 0x05, 0x00, 0x03, 0x07, 0x01, 0x01
        /*0010*/ 	.byte	0x02, 0x03, 0x00, 0x00, 0x02, 0x06, 0x01, 0x00, 0x04, 0x0b, 0x08, 0x00, 0x01, 0x00, 0x00, 0x00
        /*0020*/ 	.byte	0x00, 0x00, 0x00, 0x00


//--------------------- .nv.info._Z15BlackScholesGPUP6float2S0_S0_S0_S0_ffi --------------------------
	.section	.nv.info._Z15BlackScholesGPUP6float2S0_S0_S0_S0_ffi,"",@"SHT_CUDA_INFO"
	.sectionflags	@""
	.align	4


	//----- nvinfo : EIATTR_CUDA_API_VERSION
	.align		4
        /*0000*/ 	.byte	0x04, 0x37
        /*0002*/ 	.short	(.L_13 - .L_12)
.L_12:
        /*0004*/ 	.word	0x00000082


	//----- nvinfo : EIATTR_KPARAM_INFO
	.align		4
.L_13:
        /*0008*/ 	.byte	0x04, 0x17
        /*000a*/ 	.short	(.L_15 - .L_14)
.L_14:
        /*000c*/ 	.word	0x00000000
        /*0010*/ 	.short	0x0007
        /*0012*/ 	.short	0x0030
        /*0014*/ 	.byte	0x00, 0xf0, 0x11, 0x00


	//----- nvinfo : EIATTR_KPARAM_INFO
	.align		4
.L_15:
        /*0018*/ 	.byte	0x04, 0x17
        /*001a*/ 	.short	(.L_17 - .L_16)
.L_16:
        /*001c*/ 	.word	0x00000000
        /*0020*/ 	.short	0x0006
        /*0022*/ 	.short	0x002c
        /*0024*/ 	.byte	0x00, 0xf0, 0x11, 0x00


	//----- nvinfo : EIATTR_KPARAM_INFO
	.align		4
.L_17:
        /*0028*/ 	.byte	0x04, 0x17
        /*002a*/ 	.short	(.L_19 - .L_18)
.L_18:
        /*002c*/ 	.word	0x00000000
        /*0030*/ 	.short	0x0005
        /*0032*/ 	.short	0x0028
        /*0034*/ 	.byte	0x00, 0xf0, 0x11, 0x00


	//----- nvinfo : EIATTR_KPARAM_INFO
	.align		4
.L_19:
        /*0038*/ 	.byte	0x04, 0x17
        /*003a*/ 	.short	(.L_21 - .L_20)
.L_20:
        /*003c*/ 	.word	0x00000000
        /*0040*/ 	.short	0x0004
        /*0042*/ 	.short	0x0020
        /*0044*/ 	.byte	0x00, 0xf5, 0x21, 0x00


	//----- nvinfo : EIATTR_KPARAM_INFO
	.align		4
.L_21:
        /*0048*/ 	.byte	0x04, 0x17
        /*004a*/ 	.short	(.L_23 - .L_22)
.L_22:
        /*004c*/ 	.word	0x00000000
        /*0050*/ 	.short	0x0003
        /*0052*/ 	.short	0x0018
        /*0054*/ 	.byte	0x00, 0xf5, 0x21, 0x00


	//----- nvinfo : EIATTR_KPARAM_INFO
	.align		4
.L_23:
        /*0058*/ 	.byte	0x04, 0x17
        /*005a*/ 	.short	(.L_25 - .L_24)
.L_24:
        /*005c*/ 	.word	0x00000000
        /*0060*/ 	.short	0x0002
        /*0062*/ 	.short	0x0010
        /*0064*/ 	.byte	0x00, 0xf5, 0x21, 0x00


	//----- nvinfo : EIATTR_KPARAM_INFO
	.align		4
.L_25:
        /*0068*/ 	.byte	0x04, 0x17
        /*006a*/ 	.short	(.L_27 - .L_26)
.L_26:
        /*006c*/ 	.word	0x00000000
        /*0070*/ 	.short	0x0001
        /*0072*/ 	.short	0x0008
        /*0074*/ 	.byte	0x00, 0xf5, 0x21, 0x00


	//----- nvinfo : EIATTR_KPARAM_INFO
	.align		4
.L_27:
        /*0078*/ 	.byte	0x04, 0x17
        /*007a*/ 	.short	(.L_29 - .L_28)
.L_28:
        /*007c*/ 	.word	0x00000000
        /*0080*/ 	.short	0x0000
        /*0082*/ 	.short	0x0000
        /*0084*/ 	.byte	0x00, 0xf5, 0x21, 0x00


	//----- nvinfo : EIATTR_SPARSE_MMA_MASK
	.align		4
.L_29:
        /*0088*/ 	.byte	0x03, 0x50
        /*008a*/ 	.short	0x0000


	//----- nvinfo : EIATTR_MAXREG_COUNT
	.align		4
        /*008c*/ 	.byte	0x03, 0x1b
        /*008e*/ 	.short	0x00ff


	//----- nvinfo : EIATTR_MERCURY_ISA_VERSION
	.align		4
        /*0090*/ 	.byte	0x03, 0x5f
        /*0092*/ 	.short	0x0101


	//----- nvinfo : EIATTR_VRC_CTA_INIT_COUNT
	.align		4
        /*0094*/ 	.byte	0x02, 0x4a
	.zero		1
	.zero		1


	//----- nvinfo : EIATTR_EXIT_INSTR_OFFSETS
	.align		4
        /*0098*/ 	.byte	0x04, 0x1c
        /*009a*/ 	.short	(.L_31 - .L_30)


	//   ....[0]....
.L_30:
        /*009c*/ 	.word	0x00000090


	//   ....[1]....
        /*00a0*/ 	.word	0x00002580


	//----- nvinfo : EIATTR_MAX_THREADS
	.align		4
.L_31:
        /*00a4*/ 	.byte	0x04, 0x05
        /*00a6*/ 	.short	(.L_33 - .L_32)
.L_32:
        /*00a8*/ 	.word	0x00000080
        /*00ac*/ 	.word	0x00000001
        /*00b0*/ 	.word	0x00000001


	//----- nvinfo : EIATTR_CRS_STACK_SIZE
	.align		4
.L_33:
        /*00b4*/ 	.byte	0x04, 0x1e
        /*00b6*/ 	.short	(.L_35 - .L_34)
.L_34:
        /*00b8*/ 	.word	0x00000000


	//----- nvinfo : EIATTR_CBANK_PARAM_SIZE
	.align		4
.L_35:
        /*00bc*/ 	.byte	0x03, 0x19
        /*00be*/ 	.short	0x0034


	//----- nvinfo : EIATTR_PARAM_CBANK
	.align		4
        /*00c0*/ 	.byte	0x04, 0x0a
        /*00c2*/ 	.short	(.L_37 - .L_36)
	.align		4
.L_36:
        /*00c4*/ 	.word	index@(.nv.constant0._Z15BlackScholesGPUP6float2S0_S0_S0_S0_ffi)
        /*00c8*/ 	.short	0x0380
        /*00ca*/ 	.short	0x0034


	//----- nvinfo : EIATTR_SW_WAR
	.align		4
.L_37:
        /*00cc*/ 	.byte	0x04, 0x36
        /*00ce*/ 	.short	(.L_39 - .L_38)
.L_38:
        /*00d0*/ 	.word	0x00000008
.L_39:


//--------------------- .nv.callgraph             --------------------------
	.section	.nv.callgraph,"",@"SHT_CUDA_CALLGRAPH"
	.align	4
	.sectionentsize	8
	.align		4
        /*0000*/ 	.word	0x00000000
	.align		4
        /*0004*/ 	.word	0xffffffff
	.align		4
        /*0008*/ 	.word	0x00000000
	.align		4
        /*000c*/ 	.word	0xfffffffe
	.align		4
        /*0010*/ 	.word	0x00000000
	.align		4
        /*0014*/ 	.word	0xfffffffd
	.align		4
        /*0018*/ 	.word	0x00000000
	.align		4
        /*001c*/ 	.word	0xfffffffc


//--------------------- .text._Z15BlackScholesGPUP6float2S0_S0_S0_S0_ffi --------------------------
	.section	.text._Z15BlackScholesGPUP6float2S0_S0_S0_S0_ffi,"ax",@progbits
	.align	128
        .global         _Z15BlackScholesGPUP6float2S0_S0_S0_S0_ffi
        .type           _Z15BlackScholesGPUP6float2S0_S0_S0_S0_ffi,@function
        .size           _Z15BlackScholesGPUP6float2S0_S0_S0_S0_ffi,(.L_x_52 - _Z15BlackScholesGPUP6float2S0_S0_S0_S0_ffi)
        .other          _Z15BlackScholesGPUP6float2S0_S0_S0_S0_ffi,@"STO_CUDA_ENTRY STV_DEFAULT"
_Z15BlackScholesGPUP6float2S0_S0_S0_S0_ffi:
.text._Z15BlackScholesGPUP6float2S0_S0_S0_S0_ffi:
[----:B------:R-:W-:Y:S01]  /*0000*/  LDC R1, c[0x0][0x37c] ;  /* 0x0000df00ff017b82 */ /* 0x000fe20000000800 */
[----:B------:R-:W0:Y:S01]  /*0010*/  S2R R5, SR_CTAID.X ;  /* 0x0000000000057919 */ /* 0x000e220000002500 */
[----:B------:R-:W1:Y:S01]  /*0020*/  LDCU UR4, c[0x0][0x3b0] ;  /* 0x00007600ff0477ac */ /* 0x000e620008000800 */
[----:B------:R-:W0:Y:S01]  /*0030*/  S2R R0, SR_TID.X ;  /* 0x0000000000007919 */ /* 0x000e220000002100 */
[----:B------:R-:W0:Y:S01]  /*0040*/  LDCU UR5, c[0x0][0x360] ;  /* 0x00006c00ff0577ac */ /* 0x000e220008000800 */
[----:B-1----:R-:W-:-:S04]  /*0050*/  ULEA.HI UR4, UR4, UR4, URZ, 0x1 ;  /* 0x0000000404047291 */ /* 0x002fc8000f8f08ff */
[----:B------:R-:W-:Y:S01]  /*0060*/  USHF.R.S32.HI UR4, URZ, 0x1, UR4 ;  /* 0x00000001ff047899 */ /* 0x000fe20008011404 */
[----:B0-----:R-:W-:-:S05]  /*0070*/  IMAD R5, R5, UR5, R0 ;  /* 0x0000000505057c24 */ /* 0x001fca000f8e0200 */
[----:B------:R-:W-:-:S13]  /*0080*/  ISETP.GE.AND P0, PT, R5, UR4, PT ;  /* 0x0000000405007c0c */ /* 0x000fda000bf06270 */
[----:B------:R-:W-:Y:S05]  /*0090*/  @P0 EXIT ;  /* 0x000000000000094d */ /* 0x000fea0003800000 */
[----:B------:R-:W0:Y:S01]  /*00a0*/  LDC.64 R16, c[0x0][0x3a0] ;  /* 0x0000e800ff107b82 */ /* 0x000e220000000a00 */
[----:B------:R-:W1:Y:S07]  /*00b0*/  LDCU.64 UR4, c[0x0][0x358] ;  /* 0x00006b00ff0477ac */ /* 0x000e6e0008000a00 */
[----:B------:R-:W2:Y:S08]  /*00c0*/  LDC.64 R14, c[0x0][0x390] ;  /* 0x0000e400ff0e7b82 */ /* 0x000eb00000000a00 */
[----:B------:R-:W3:Y:S01]  /*00d0*/  LDC.64 R12, c[0x0][0x398] ;  /* 0x0000e600ff0c7b82 */ /* 0x000ee20000000a00 */
[----:B0-----:R-:W-:-:S05]  /*00e0*/  IMAD.WIDE R16, R5, 0x8, R16 ;  /* 0x0000000805107825 */ /* 0x001fca00078e0210 */
[----:B-1----:R-:W4:Y:S01]  /*00f0*/  LDG.E.CONSTANT R11, desc[UR4][R16.64] ;  /* 0x00000004100b7981 */ /* 0x002f22000c1e9900 */
[----:B--2---:R-:W-:-:S05]  /*0100*/  IMAD.WIDE R14, R5, 0x8, R14 ;  /* 0x00000008050e7825 */ /* 0x004fca00078e020e */
[----:B------:R0:W5:Y:S01]  /*0110*/  LDG.E.CONSTANT R0, desc[UR4][R14.64] ;  /* 0x000000040e007981 */ /* 0x000162000c1e9900 */
[----:B---3--:R-:W-:-:S05]  /*0120*/  IMAD.WIDE R12, R5, 0x8, R12 ;  /* 0x00000008050c7825 */ /* 0x008fca00078e020c */
[----:B------:R0:W5:Y:S01]  /*0130*/  LDG.E.CONSTANT R9, desc[UR4][R12.64] ;  /* 0x000000040c097981 */ /* 0x000162000c1e9900 */
[----:B------:R-:W-:Y:S01]  /*0140*/  BSSY.RECONVERGENT B0, `(.L_x_0) ;  /* 0x0000012000007945 */ /* 0x000fe20003800200 */
[C---:B----4-:R-:W-:Y:S01]  /*0150*/  FMUL R2, R11.reuse, 16777216 ;  /* 0x4b8000000b027820 */ /* 0x050fe20000400000 */
[----:B------:R-:W-:-:S04]  /*0160*/  FSETP.GEU.AND P0, PT, |R11|, 1.175494350822287508e-38, PT ;  /* 0x008000000b00780b */ /* 0x000fc80003f0e200 */
[----:B------:R-:W-:-:S04]  /*0170*/  FSEL R2, R2, R11, !P0 ;  /* 0x0000000b02027208 */ /* 0x000fc80004000000 */
[----:B------:R-:W1:Y:S05]  /*0180*/  MUFU.RSQ R3, R2 ;  /* 0x0000000200037308 */ /* 0x000e6a0000001400 */
[----:B-1----:R-:W-:-:S04]  /*0190*/  @!P0 FMUL R3, R3, 4096 ;  /* 0x4580000003038820 */ /* 0x002fc80000400000 */
[----:B------:R-:W-:-:S05]  /*01a0*/  VIADD R4, R3, 0x1800000 ;  /* 0x0180000003047836 */ /* 0x000fca0000000000 */
[----:B------:R-:W-:-:S04]  /*01b0*/  LOP3.LUT R4, R4, 0x7f800000, RZ, 0xc0, !PT ;  /* 0x7f80000004047812 */ /* 0x000fc800078ec0ff */
[----:B------:R-:W-:-:S13]  /*01c0*/  ISETP.GT.U32.AND P0, PT, R4, 0x1ffffff, PT ;  /* 0x01ffffff0400780c */ /* 0x000fda0003f04070 */
[----:B0-----:R-:W-:Y:S05]  /*01d0*/  @P0 BRA `(.L_x_1) ;  /* 0x0000000000100947 */ /* 0x001fea0003800000 */
[----:B------:R-:W-:-:S07]  /*01e0*/  MOV R8, 0x200 ;  /* 0x0000020000087802 */ /* 0x000fce0000000f00 */
[----:B-----5:R-:W-:Y:S05]  /*01f0*/  CALL.REL.NOINC `($__internal_1_$__cuda_sm20_rcp_rn_f32_slowpath) ;  /* 0x0000002400887944 */ /* 0x020fea0003c00000 */
[----:B------:R-:W-:Y:S01]  /*0200*/  IMAD.MOV.U32 R2, RZ, RZ, R7 ;  /* 0x000000ffff027224 */ /* 0x000fe200078e0007 */
[----:B------:R-:W-:Y:S06]  /*0210*/  BRA `(.L_x_2) ;  /* 0x0000000000107947 */ /* 0x000fec0003800000 */
.L_x_1:
[----:B------:R-:W0:Y:S02]  /*0220*/  MUFU.RCP R2, R3 ;  /* 0x0000000300027308 */ /* 0x000e240000001000 */
[----:B0-----:R-:W-:-:S04]  /*0230*/  FFMA R4, R3, R2, -1 ;  /* 0xbf80000003047423 */ /* 0x001fc80000000002 */
[----:B------:R-:W-:-:S04]  /*0240*/  FADD.FTZ R7, -R4, -RZ ;  /* 0x800000ff04077221 */ /* 0x000fc80000010100 */
[----:B------:R-:W-:-:S07]  /*0250*/  FFMA R2, R2, R7, R2 ;  /* 0x0000000702027223 */ /* 0x000fce0000000002 */
.L_x_2:
[----:B------:R-:W-:Y:S05]  /*0260*/  BSYNC.RECONVERGENT B0 ;  /* 0x0000000000007941 */ /* 0x000fea0003800200 */
.L_x_0:
[----:B-----5:R-:W0:Y:S01]  /*0270*/  MUFU.RCP R4, R9 ;  /* 0x0000000900047308 */ /* 0x020e220000001000 */
[----:B------:R-:W-:Y:S07]  /*0280*/  BSSY.RECONVERGENT B0, `(.L_x_3) ;  /* 0x000000c000007945 */ /* 0x000fee0003800200 */
[----:B------:R-:W1:Y:S01]  /*0290*/  FCHK P0, R0, R9 ;  /* 0x0000000900007302 */ /* 0x000e620000000000 */
[----:B0-----:R-:W-:-:S04]  /*02a0*/  FFMA R3, -R9, R4, 1 ;  /* 0x3f80000009037423 */ /* 0x001fc80000000104 */
[----:B------:R-:W-:-:S04]  /*02b0*/  FFMA R3, R4, R3, R4 ;  /* 0x0000000304037223 */ /* 0x000fc80000000004 */
[----:B------:R-:W-:-:S04]  /*02c0*/  FFMA R4, R0, R3, RZ ;  /* 0x0000000300047223 */ /* 0x000fc800000000ff */
[----:B------:R-:W-:-:S04]  /*02d0*/  FFMA R6, -R9, R4, R0 ;  /* 0x0000000409067223 */ /* 0x000fc80000000100 */
[----:B------:R-:W-:Y:S01]  /*02e0*/  FFMA R3, R3, R6, R4 ;  /* 0x0000000603037223 */ /* 0x000fe20000000004 */
[----:B-1----:R-:W-:Y:S06]  /*02f0*/  @!P0 BRA `(.L_x_4) ;  /* 0x0000000000108947 */ /* 0x002fec0003800000 */
[----:B------:R-:W-:Y:S01]  /*0300*/  IMAD.MOV.U32 R3, RZ, RZ, R0 ;  /* 0x000000ffff037224 */ /* 0x000fe200078e0000 */
[----:B------:R-:W-:Y:S02]  /*0310*/  MOV R20, R9 ;  /* 0x0000000900147202 */ /* 0x000fe40000000f00 */
[----:B------:R-:W-:-:S07]  /*0320*/  MOV R4, 0x340 ;  /* 0x0000034000047802 */ /* 0x000fce0000000f00 */
[----:B------:R-:W-:Y:S05]  /*0330*/  CALL.REL.NOINC `($__internal_2_$__cuda_sm3x_div_rn_noftz_f32_slowpath) ;  /* 0x00000028000c7944 */ /* 0x000fea0003c00000 */
.L_x_4:
[----:B------:R-:W-:Y:S05]  /*0340*/  BSYNC.RECONVERGENT B0 ;  /* 0x0000000000007941 */ /* 0x000fea0003800200 */
.L_x_3:
[----:B------:R-:W-:Y:S01]  /*0350*/  IMAD.MOV.U32 R8, RZ, RZ, R3 ;  /* 0x000000ffff087224 */ /* 0x000fe200078e0003 */
[----:B------:R-:W0:Y:S01]  /*0360*/  LDC.64 R6, c[0x0][0x3a8] ;  /* 0x0000ea00ff067b82 */ /* 0x000e220000000a00 */
[----:B------:R-:W-:Y:S03]  /*0370*/  BSSY.RECONVERGENT B0, `(.L_x_5) ;  /* 0x0000016000007945 */ /* 0x000fe60003800200 */
[----:B------:R-:W-:-:S13]  /*0380*/  FSETP.GEU.AND P0, PT, |R8|, 1.175494350822287508e-38, PT ;  /* 0x008000000800780b */ /* 0x000fda0003f0e200 */
[----:B------:R-:W-:-:S04]  /*0390*/  @!P0 FMUL R8, R8, 16777216 ;  /* 0x4b80000008088820 */ /* 0x000fc80000400000 */
[----:B------:R-:W1:Y:S01]  /*03a0*/  MUFU.LG2 R3, R8 ;  /* 0x0000000800037308 */ /* 0x000e620000000c00 */
[----:B0-----:R-:W-:Y:S01]  /*03b0*/  FMUL R21, R2, R7 ;  /* 0x0000000702157220 */ /* 0x001fe20000400000 */
[----:B------:R-:W-:-:S06]  /*03c0*/  FMUL R19, R7, 0.5 ;  /* 0x3f00000007137820 */ /* 0x000fcc0000400000 */
[----:B------:R-:W0:Y:S01]  /*03d0*/  MUFU.RCP R4, R21 ;  /* 0x0000001500047308 */ /* 0x000e220000001000 */
[----:B------:R-:W-:Y:S01]  /*03e0*/  FFMA R6, R19, R7, R6 ;  /* 0x0000000713067223 */ /* 0x000fe20000000006 */
[----:B-1----:R-:W-:-:S04]  /*03f0*/  @!P0 FADD R3, R3, -24 ;  /* 0xc1c0000003038421 */ /* 0x002fc80000000000 */
[----:B------:R-:W-:-:S04]  /*0400*/  FMUL R2, R3, 0.69314718246459960938 ;  /* 0x3f31721803027820 */ /* 0x000fc80000400000 */
[----:B------:R-:W-:Y:S01]  /*0410*/  FFMA R3, R11, R6, R2 ;  /* 0x000000060b037223 */ /* 0x000fe20000000002 */
[----:B0-----:R-:W-:-:S03]  /*0420*/  FFMA R7, -R21, R4, 1 ;  /* 0x3f80000015077423 */ /* 0x001fc60000000104 */
[----:B------:R-:W0:Y:S01]  /*0430*/  FCHK P0, R3, R21 ;  /* 0x0000001503007302 */ /* 0x000e220000000000 */
[----:B------:R-:W-:-:S04]  /*0440*/  FFMA R4, R4, R7, R4 ;  /* 0x0000000704047223 */ /* 0x000fc80000000004 */
[----:B------:R-:W-:-:S04]  /*0450*/  FFMA R7, R3, R4, RZ ;  /* 0x0000000403077223 */ /* 0x000fc800000000ff */
[----:B------:R-:W-:-:S04]  /*0460*/  FFMA R10, -R21, R7, R3 ;  /* 0x00000007150a7223 */ /* 0x000fc80000000103 */
[----:B------:R-:W-:Y:S01]  /*0470*/  FFMA R10, R4, R10, R7 ;  /* 0x0000000a040a7223 */ /* 0x000fe20000000007 */
[----:B0-----:R-:W-:Y:S06]  /*0480*/  @!P0 BRA `(.L_x_6) ;  /* 0x0000000000108947 */ /* 0x001fec0003800000 */
[----:B------:R-:W-:Y:S01]  /*0490*/  IMAD.MOV.U32 R20, RZ, RZ, R21 ;  /* 0x000000ffff147224 */ /* 0x000fe200078e0015 */
[----:B------:R-:W-:-:S07]  /*04a0*/  MOV R4, 0x4c0 ;  /* 0x000004c000047802 */ /* 0x000fce0000000f00 */
[----:B------:R-:W-:Y:S05]  /*04b0*/  CALL.REL.NOINC `($__internal_2_$__cuda_sm3x_div_rn_noftz_f32_slowpath) ;  /* 0x0000002400ac7944 */ /* 0x000fea0003c00000 */
[----:B------:R-:W-:-:S07]  /*04c0*/  IMAD.MOV.U32 R10, RZ, RZ, R3 ;  /* 0x000000ffff0a7224 */ /* 0x000fce00078e0003 */
.L_x_6:
[----:B------:R-:W-:Y:S05]  /*04d0*/  BSYNC.RECONVERGENT B0 ;  /* 0x0000000000007941 */ /* 0x000fea0003800200 */
.L_x_5:
[----:B------:R-:W0:Y:S01]  /*04e0*/  F2F.F64.F32 R26, R10 ;  /* 0x0000000a001a7310 */ /* 0x000e220000201800 */
[----:B------:R-:W-:Y:S01]  /*04f0*/  MOV R24, 0x652b82fe ;  /* 0x652b82fe00187802 */ /* 0x000fe20000000f00 */
[----:B------:R-:W-:Y:S01]  /*0500*/  IMAD.MOV.U32 R25, RZ, RZ, 0x3ff71547 ;  /* 0x3ff71547ff197424 */ /* 0x000fe200078e00ff */
[----:B------:R-:W-:Y:S01]  /*0510*/  UMOV UR6, 0xfefa39ef ;  /* 0xfefa39ef00067882 */ /* 0x000fe20000000000 */
[----:B------:R-:W-:Y:S01]  /*0520*/  UMOV UR7, 0x3fe62e42 ;  /* 0x3fe62e4200077882 */ /* 0x000fe20000000000 */
[----:B------:R-:W-:Y:S01]  /*0530*/  BSSY.RECONVERGENT B0, `(.L_x_7) ;  /* 0x000003e000007945 */ /* 0x000fe20003800200 */
[----:B0-----:R-:W-:-:S08]  /*0540*/  DMUL R28, R26, -0.5 ;  /* 0xbfe000001a1c7828 */ /* 0x001fd00000000000 */
[----:B------:R-:W-:-:S08]  /*0550*/  DMUL R28, R26, R28 ;  /* 0x0000001c1a1c7228 */ /* 0x000fd00000000000 */
[----:B------:R-:W-:Y:S02]  /*0560*/  DFMA R24, R28, R24, 6.75539944105574400000e+15 ;  /* 0x433800001c18742b */ /* 0x000fe40000000018 */
[----:B------:R-:W-:-:S06]  /*0570*/  FSETP.GEU.AND P0, PT, |R29|, 4.1917929649353027344, PT ;  /* 0x4086232b1d00780b */ /* 0x000fcc0003f0e200 */
[----:B------:R-:W-:-:S08]  /*0580*/  DADD R18, R24, -6.75539944105574400000e+15 ;  /* 0xc338000018127429 */ /* 0x000fd00000000000 */
[----:B------:R-:W-:Y:S01]  /*0590*/  DFMA R2, R18, -UR6, R28 ;  /* 0x8000000612027c2b */ /* 0x000fe2000800001c */
[----:B------:R-:W-:Y:S01]  /*05a0*/  UMOV UR6, 0x3b39803f ;  /* 0x3b39803f00067882 */ /* 0x000fe20000000000 */
[----:B------:R-:W-:-:S06]  /*05b0*/  UMOV UR7, 0x3c7abc9e ;  /* 0x3c7abc9e00077882 */ /* 0x000fcc0000000000 */
[----:B------:R-:W-:Y:S01]  /*05c0*/  DFMA R2, R18, -UR6, R2 ;  /* 0x8000000612027c2b */ /* 0x000fe20008000002 */
[----:B------:R-:W-:Y:S01]  /*05d0*/  UMOV UR6, 0x69ce2bdf ;  /* 0x69ce2bdf00067882 */ /* 0x000fe20000000000 */
[----:B------:R-:W-:Y:S01]  /*05e0*/  IMAD.MOV.U32 R18, RZ, RZ, -0x35dec16 ;  /* 0xfca213eaff127424 */ /* 0x000fe200078e00ff */
[----:B------:R-:W-:Y:S01]  /*05f0*/  UMOV UR7, 0x3e5ade15 ;  /* 0x3e5ade1500077882 */ /* 0x000fe20000000000 */
[----:B------:R-:W-:-:S06]  /*0600*/  IMAD.MOV.U32 R19, RZ, RZ, 0x3e928af3 ;  /* 0x3e928af3ff137424 */ /* 0x000fcc00078e00ff */
[----:B------:R-:W-:Y:S01]  /*0610*/  DFMA R18, R2, UR6, R18 ;  /* 0x0000000602127c2b */ /* 0x000fe20008000012 */
[----:B------:R-:W-:Y:S01]  /*0620*/  UMOV UR6, 0x62401315 ;  /* 0x6240131500067882 */ /* 0x000fe20000000000 */
[----:B------:R-:W-:-:S06]  /*0630*/  UMOV UR7, 0x3ec71dee ;  /* 0x3ec71dee00077882 */ /* 0x000fcc0000000000 */
[----:B------:R-:W-:Y:S01]  /*0640*/  DFMA R22, R2, R18, UR6 ;  /* 0x0000000602167e2b */ /* 0x000fe20008000012 */
[----:B------:R-:W-:Y:S01]  /*0650*/  UMOV UR6, 0x7c89eb71 ;  /* 0x7c89eb7100067882 */ /* 0x000fe20000000000 */
[----:B------:R-:W-:Y:S01]  /*0660*/  UMOV UR7, 0x3efa0199 ;  /* 0x3efa019900077882 */ /* 0x000fe20000000000 */
[----:B------:R-:W-:Y:S01]  /*0670*/  MOV R18, 0x20000000 ;  /* 0x2000000000127802 */ /* 0x000fe20000000f00 */
[----:B------:R-:W-:-:S04]  /*0680*/  IMAD.MOV.U32 R19, RZ, RZ, 0x3fcda671 ;  /* 0x3fcda671ff137424 */ /* 0x000fc800078e00ff */
[----:B------:R-:W-:Y:S01]  /*0690*/  DFMA R22, R2, R22, UR6 ;  /* 0x0000000602167e2b */ /* 0x000fe20008000016 */
[----:B------:R-:W-:Y:S01]  /*06a0*/  UMOV UR6, 0x14761f65 ;  /* 0x14761f6500067882 */ /* 0x000fe20000000000 */
[----:B------:R-:W-:Y:S01]  /*06b0*/  UMOV UR7, 0x3f2a01a0 ;  /* 0x3f2a01a000077882 */ /* 0x000fe20000000000 */
[----:B------:R-:W-:-:S05]  /*06c0*/  DFMA R18, |R26|, R18, 1 ;  /* 0x3ff000001a12742b */ /* 0x000fca0000000212 */
[----:B------:R-:W-:Y:S01]  /*06d0*/  DFMA R22, R2, R22, UR6 ;  /* 0x0000000602167e2b */ /* 0x000fe20008000016 */
[----:B------:R-:W-:Y:S01]  /*06e0*/  UMOV UR6, 0x1852b7af ;  /* 0x1852b7af00067882 */ /* 0x000fe20000000000 */
[----:B------:R-:W-:-:S06]  /*06f0*/  UMOV UR7, 0x3f56c16c ;  /* 0x3f56c16c00077882 */ /* 0x000fcc0000000000 */
        /* <DEDUP_REMOVED lines=12> */
[----:B------:R-:W-:-:S08]  /*07c0*/  DFMA R22, R2, R22, UR6 ;  /* 0x0000000602167e2b */ /* 0x000fd00008000016 */
[----:B------:R-:W-:-:S08]  /*07d0*/  DFMA R22, R2, R22, 1 ;  /* 0x3ff000000216742b */ /* 0x000fd00000000016 */
[----:B------:R-:W-:Y:S01]  /*07e0*/  DFMA R22, R2, R22, 1 ;  /* 0x3ff000000216742b */ /* 0x000fe20000000016 */
[----:B------:R0:W1:Y:S01]  /*07f0*/  MUFU.RCP64H R3, R19 ;  /* 0x0000001300037308 */ /* 0x0000620000001800 */
[----:B------:R-:W-:-:S08]  /*0800*/  VIADD R2, R19, 0x300402 ;  /* 0x0030040213027836 */ /* 0x000fd00000000000 */
[----:B------:R-:W-:Y:S01]  /*0810*/  IMAD R27, R24, 0x100000, R23 ;  /* 0x00100000181b7824 */ /* 0x000fe200078e0217 */
[----:B------:R-:W-:Y:S01]  /*0820*/  MOV R26, R22 ;  /* 0x00000016001a7202 */ /* 0x000fe20000000f00 */
[----:B0-----:R-:W-:Y:S06]  /*0830*/  @!P0 BRA `(.L_x_8) ;  /* 0x0000000000348947 */ /* 0x001fec0003800000 */
[----:B------:R-:W-:Y:S01]  /*0840*/  FSETP.GEU.AND P1, PT, |R29|, 4.2275390625, PT ;  /* 0x408748001d00780b */ /* 0x000fe20003f2e200 */
[C---:B------:R-:W-:Y:S02]  /*0850*/  DSETP.GEU.AND P0, PT, R28.reuse, RZ, PT ;  /* 0x000000ff1c00722a */ /* 0x040fe40003f0e000 */
[----:B------:R-:W-:-:S10]  /*0860*/  DADD R28, R28, +INF ;  /* 0x7ff000001c1c7429 */ /* 0x000fd40000000000 */
[----:B------:R-:W-:Y:S02]  /*0870*/  @!P1 LEA.HI R4, R24, R24, RZ, 0x1 ;  /* 0x0000001818049211 */ /* 0x000fe400078f08ff */
[----:B------:R-:W-:Y:S02]  /*0880*/  FSEL R26, R28, RZ, P0 ;  /* 0x000000ff1c1a7208 */ /* 0x000fe40000000000 */
[----:B------:R-:W-:Y:S02]  /*0890*/  @!P1 SHF.R.S32.HI R25, RZ, 0x1, R4 ;  /* 0x00000001ff199819 */ /* 0x000fe40000011404 */
[----:B------:R-:W-:-:S03]  /*08a0*/  FSEL R27, R29, RZ, P0 ;  /* 0x000000ff1d1b7208 */ /* 0x000fc60000000000 */
[----:B------:R-:W-:Y:S02]  /*08b0*/  @!P1 IMAD.IADD R24, R24, 0x1, -R25 ;  /* 0x0000000118189824 */ /* 0x000fe400078e0a19 */
[----:B------:R-:W-:-:S03]  /*08c0*/  @!P1 IMAD R25, R25, 0x100000, R23 ;  /* 0x0010000019199824 */ /* 0x000fc600078e0217 */
[----:B------:R-:W-:Y:S01]  /*08d0*/  @!P1 LEA R23, R24, 0x3ff00000, 0x14 ;  /* 0x3ff0000018179811 */ /* 0x000fe200078ea0ff */
[----:B------:R-:W-:Y:S01]  /*08e0*/  @!P1 IMAD.MOV.U32 R24, RZ, RZ, R22 ;  /* 0x000000ffff189224 */ /* 0x000fe200078e0016 */
[----:B------:R-:W-:-:S06]  /*08f0*/  @!P1 MOV R22, RZ ;  /* 0x000000ff00169202 */ /* 0x000fcc0000000f00 */
[----:B------:R-:W-:-:S11]  /*0900*/  @!P1 DMUL R26, R24, R22 ;  /* 0x00000016181a9228 */ /* 0x000fd60000000000 */
.L_x_8:
[----:B------:R-:W-:Y:S05]  /*0910*/  BSYNC.RECONVERGENT B0 ;  /* 0x0000000000007941 */ /* 0x000fea0003800200 */
.L_x_7:
[----:B-1----:R-:W-:Y:S01]  /*0920*/  DFMA R22, -R18, R2, 1 ;  /* 0x3ff000001216742b */ /* 0x002fe20000000102 */
[----:B------:R-:W-:Y:S01]  /*0930*/  FSETP.GEU.AND P0, PT, |R2|, 5.8789094863358348022e-39, PT ;  /* 0x004004020200780b */ /* 0x000fe20003f0e200 */
[----:B------:R-:W-:Y:S06]  /*0940*/  BSSY.RECONVERGENT B0, `(.L_x_9) ;  /* 0x000000c000007945 */ /* 0x000fec0003800200 */
[----:B------:R-:W-:Y:S01]  /*0950*/  DFMA R28, R22, R22, R22 ;  /* 0x00000016161c722b */ /* 0x000fe20000000016 */
[----:B------:R-:W-:-:S07]  /*0960*/  FADD R22, -R21, R10 ;  /* 0x0000000a15167221 */ /* 0x000fce0000000100 */
[----:B------:R-:W-:Y:S01]  /*0970*/  DFMA R28, R2, R28, R2 ;  /* 0x0000001c021c722b */ /* 0x000fe20000000002 */
[----:B------:R-:W0:Y:S07]  /*0980*/  F2F.F64.F32 R22, R22 ;  /* 0x0000001600167310 */ /* 0x000e2e0000201800 */
[----:B------:R-:W-:-:S08]  /*0990*/  DFMA R24, -R18, R28, 1 ;  /* 0x3ff000001218742b */ /* 0x000fd0000000011c */
[----:B------:R-:W-:Y:S01]  /*09a0*/  DFMA R24, R28, R24, R28 ;  /* 0x000000181c18722b */ /* 0x000fe2000000001c */
[----:B0-----:R-:W-:Y:S10]  /*09b0*/  @P0 BRA `(.L_x_10) ;  /* 0x0000000000100947 */ /* 0x001ff40003800000 */
[----:B------:R-:W-:Y:S02]  /*09c0*/  LOP3.LUT R8, R19, 0x7fffffff, RZ, 0xc0, !PT ;  /* 0x7fffffff13087812 */ /* 0x000fe400078ec0ff */
[----:B------:R-:W-:-:S03]  /*09d0*/  MOV R4, 0xa00 ;  /* 0x00000a0000047802 */ /* 0x000fc60000000f00 */
[----:B------:R-:W-:-:S07]  /*09e0*/  VIADD R8, R8, 0xfff00000 ;  /* 0xfff0000008087836 */ /* 0x000fce0000000000 */
[----:B------:R-:W-:Y:S05]  /*09f0*/  CALL.REL.NOINC `($__internal_0_$__cuda_sm20_dblrcp_rn_slowpath_v3) ;  /* 0x0000001800e47944 */ /* 0x000fea0003c00000 */
.L_x_10:
[----:B------:R-:W-:Y:S05]  /*0a00*/  BSYNC.RECONVERGENT B0 ;  /* 0x0000000000007941 */ /* 0x000fea0003800200 */
.L_x_9:
[----:B------:R-:W-:Y:S01]  /*0a10*/  IMAD.MOV.U32 R2, RZ, RZ, 0x40000000 ;  /* 0x40000000ff027424 */ /* 0x000fe200078e00ff */
[----:B------:R-:W-:Y:S01]  /*0a20*/  UMOV UR6, 0xe0000000 ;  /* 0xe000000000067882 */ /* 0x000fe20000000000 */
[----:B------:R-:W-:Y:S01]  /*0a30*/  IMAD.MOV.U32 R3, RZ, RZ, 0x3ffd23dd ;  /* 0x3ffd23ddff037424 */ /* 0x000fe200078e00ff */
[----:B------:R-:W-:Y:S01]  /*0a40*/  UMOV UR7, 0x3ff548cd ;  /* 0x3ff548cd00077882 */ /* 0x000fe20000000000 */
[----:B------:R-:W-:Y:S01]  /*0a50*/  FSETP.GT.AND P0, PT, R10, RZ, PT ;  /* 0x000000ff0a00720b */ /* 0x000fe20003f04000 */
[----:B------:R-:W-:Y:S03]  /*0a60*/  BSSY.RECONVERGENT B0, `(.L_x_11) ;  /* 0x000004e000007945 */ /* 0x000fe60003800200 */
[----:B------:R-:W-:Y:S01]  /*0a70*/  DFMA R2, R24, UR6, -R2 ;  /* 0x0000000618027c2b */ /* 0x000fe20008000802 */
[----:B------:R-:W-:-:S07]  /*0a80*/  UMOV UR7, 0x3fd6d1f0 ;  /* 0x3fd6d1f000077882 */ /* 0x000fce0000000000 */
[----:B------:R-:W-:-:S08]  /*0a90*/  DFMA R2, R2, R24, 1.7814779281616210938 ;  /* 0x3ffc80ef0202742b */ /* 0x000fd00000000018 */
[----:B------:R-:W-:Y:S01]  /*0aa0*/  DFMA R2, R2, R24, -UR6 ;  /* 0x8000000602027e2b */ /* 0x000fe20008000018 */
[----:B------:R-:W-:Y:S01]  /*0ab0*/  UMOV UR6, 0x40000000 ;  /* 0x4000000000067882 */ /* 0x000fe20000000000 */
[----:B------:R-:W-:-:S06]  /*0ac0*/  UMOV UR7, 0x3fd470bf ;  /* 0x3fd470bf00077882 */ /* 0x000fcc0000000000 */
[----:B------:R-:W-:Y:S01]  /*0ad0*/  DFMA R2, R2, R24, UR6 ;  /* 0x0000000602027e2b */ /* 0x000fe20008000018 */
[----:B------:R-:W-:Y:S02]  /*0ae0*/  UMOV UR7, 0x3fd98845 ;  /* 0x3fd9884500077882 */ /* 0x000fe40000000000 */
[----:B------:R-:W-:Y:S01]  /*0af0*/  DMUL R26, R26, UR6 ;  /* 0x000000061a1a7c28 */ /* 0x000fe20008000000 */
[----:B------:R-:W-:Y:S01]  /*0b00*/  UMOV UR6, 0xfefa39ef ;  /* 0xfefa39ef00067882 */ /* 0x000fe20000000000 */
[----:B------:R-:W-:-:S03]  /*0b10*/  UMOV UR7, 0x3fe62e42 ;  /* 0x3fe62e4200077882 */ /* 0x000fc60000000000 */
[----:B------:R-:W-:Y:S02]  /*0b20*/  DMUL R2, R2, R24 ;  /* 0x0000001802027228 */ /* 0x000fe40000000000 */
[----:B------:R-:W-:-:S06]  /*0b30*/  DMUL R24, R22, -0.5 ;  /* 0xbfe0000016187828 */ /* 0x000fcc0000000000 */
[----:B------:R-:W-:Y:S02]  /*0b40*/  DMUL R26, R26, R2 ;  /* 0x000000021a1a7228 */ /* 0x000fe40000000000 */
[----:B------:R-:W-:Y:S01]  /*0b50*/  DMUL R24, R22, R24 ;  /* 0x0000001816187228 */ /* 0x000fe20000000000 */
[----:B------:R-:W-:Y:S01]  /*0b60*/  MOV R2, 0x652b82fe ;  /* 0x652b82fe00027802 */ /* 0x000fe20000000f00 */
[----:B------:R-:W-:-:S04]  /*0b70*/  IMAD.MOV.U32 R3, RZ, RZ, 0x3ff71547 ;  /* 0x3ff71547ff037424 */ /* 0x000fc800078e00ff */
[----:B------:R-:W-:Y:S02]  /*0b80*/  DADD R18, -R26, 1 ;  /* 0x3ff000001a127429 */ /* 0x000fe40000000100 */
[----:B------:R-:W-:-:S08]  /*0b90*/  DFMA R2, R24, R2, 6.75539944105574400000e+15 ;  /* 0x433800001802742b */ /* 0x000fd00000000002 */
[----:B------:R-:W-:Y:S01]  /*0ba0*/  FSEL R26, R18, R26, P0 ;  /* 0x0000001a121a7208 */ /* 0x000fe20000000000 */
[----:B------:R-:W-:Y:S01]  /*0bb0*/  DADD R28, R2, -6.75539944105574400000e+15 ;  /* 0xc3380000021c7429 */ /* 0x000fe20000000000 */
[----:B------:R-:W-:Y:S01]  /*0bc0*/  FSEL R27, R19, R27, P0 ;  /* 0x0000001b131b7208 */ /* 0x000fe20000000000 */
[----:B------:R-:W-:Y:S01]  /*0bd0*/  IMAD.MOV.U32 R18, RZ, RZ, 0x20000000 ;  /* 0x20000000ff127424 */ /* 0x000fe200078e00ff */
[----:B------:R-:W-:Y:S02]  /*0be0*/  MOV R19, 0x3fcda671 ;  /* 0x3fcda67100137802 */ /* 0x000fe40000000f00 */
[----:B------:R-:W-:-:S04]  /*0bf0*/  FSETP.GEU.AND P0, PT, |R25|, 4.1917929649353027344, PT ;  /* 0x4086232b1900780b */ /* 0x000fc80003f0e200 */
[----:B------:R-:W-:Y:S02]  /*0c00*/  DFMA R18, |R22|, R18, 1 ;  /* 0x3ff000001612742b */ /* 0x000fe40000000212 */
[C---:B------:R-:W-:Y:S01]  /*0c10*/  DFMA R22, R28.reuse, -UR6, R24 ;  /* 0x800000061c167c2b */ /* 0x040fe20008000018 */
[----:B------:R-:W-:Y:S01]  /*0c20*/  UMOV UR6, 0x3b39803f ;  /* 0x3b39803f00067882 */ /* 0x000fe20000000000 */
[----:B------:R-:W-:Y:S02]  /*0c30*/  UMOV UR7, 0x3c7abc9e ;  /* 0x3c7abc9e00077882 */ /* 0x000fe40000000000 */
[----:B------:R0:W1:Y:S04]  /*0c40*/  MUFU.RCP64H R31, R19 ;  /* 0x00000013001f7308 */ /* 0x0000680000001800 */
        /* <DEDUP_REMOVED lines=31> */
[----:B------:R-:W-:-:S10]  /*0e40*/  DFMA R22, R28, R22, 1 ;  /* 0x3ff000001c16742b */ /* 0x000fd40000000016 */
[----:B------:R-:W-:Y:S01]  /*0e50*/  LEA R29, R2, R23, 0x14 ;  /* 0x00000017021d7211 */ /* 0x000fe200078ea0ff */
[----:B------:R-:W-:Y:S01]  /*0e60*/  IMAD.MOV.U32 R28, RZ, RZ, R22 ;  /* 0x000000ffff1c7224 */ /* 0x000fe200078e0016 */
[----:B01----:R-:W-:Y:S06]  /*0e70*/  @!P0 BRA `(.L_x_12) ;  /* 0x0000000000308947 */ /* 0x003fec0003800000 */
[----:B------:R-:W-:Y:S01]  /*0e80*/  FSETP.GEU.AND P1, PT, |R25|, 4.2275390625, PT ;  /* 0x408748001900780b */ /* 0x000fe20003f2e200 */
[C---:B------:R-:W-:Y:S02]  /*0e90*/  DSETP.GEU.AND P0, PT, R24.reuse, RZ, PT ;  /* 0x000000ff1800722a */ /* 0x040fe40003f0e000 */
[----:B------:R-:W-:-:S10]  /*0ea0*/  DADD R24, R24, +INF ;  /* 0x7ff0000018187429 */ /* 0x000fd40000000000 */
[----:B------:R-:W-:Y:S02]  /*0eb0*/  @!P1 LEA.HI R3, R2, R2, RZ, 0x1 ;  /* 0x0000000202039211 */ /* 0x000fe400078f08ff */
[----:B------:R-:W-:Y:S02]  /*0ec0*/  FSEL R28, R24, RZ, P0 ;  /* 0x000000ff181c7208 */ /* 0x000fe40000000000 */
[----:B------:R-:W-:Y:S02]  /*0ed0*/  @!P1 SHF.R.S32.HI R3, RZ, 0x1, R3 ;  /* 0x00000001ff039819 */ /* 0x000fe40000011403 */
[----:B------:R-:W-:Y:S02]  /*0ee0*/  FSEL R29, R25, RZ, P0 ;  /* 0x000000ff191d7208 */ /* 0x000fe40000000000 */
[----:B------:R-:W-:Y:S01]  /*0ef0*/  @!P1 LEA R23, R3, R23, 0x14 ;  /* 0x0000001703179211 */ /* 0x000fe200078ea0ff */
[----:B------:R-:W-:-:S05]  /*0f00*/  @!P1 IMAD.IADD R2, R2, 0x1, -R3 ;  /* 0x0000000102029824 */ /* 0x000fca00078e0a03 */
[----:B------:R-:W-:Y:S01]  /*0f10*/  @!P1 LEA R3, R2, 0x3ff00000, 0x14 ;  /* 0x3ff0000002039811 */ /* 0x000fe200078ea0ff */
[----:B------:R-:W-:-:S06]  /*0f20*/  @!P1 IMAD.MOV.U32 R2, RZ, RZ, RZ ;  /* 0x000000ffff029224 */ /* 0x000fcc00078e00ff */
[----:B------:R-:W-:-:S11]  /*0f30*/  @!P1 DMUL R28, R22, R2 ;  /* 0x00000002161c9228 */ /* 0x000fd60000000000 */
.L_x_12:
[----:B------:R-:W-:Y:S05]  /*0f40*/  BSYNC.RECONVERGENT B0 ;  /* 0x0000000000007941 */ /* 0x000fea0003800200 */
.L_x_11:
[----:B------:R-:W-:Y:S01]  /*0f50*/  VIADD R30, R19, 0x300402 ;  /* 0x00300402131e7836 */ /* 0x000fe20000000000 */
[----:B------:R-:W-:Y:S04]  /*0f60*/  BSSY.RECONVERGENT B0, `(.L_x_13) ;  /* 0x000000c000007945 */ /* 0x000fe80003800200 */
[----:B------:R-:W-:Y:S01]  /*0f70*/  FSETP.GEU.AND P0, PT, |R30|, 5.8789094863358348022e-39, PT ;  /* 0x004004021e00780b */ /* 0x000fe20003f0e200 */
[----:B------:R-:W-:-:S08]  /*0f80*/  DFMA R2, -R18, R30, 1 ;  /* 0x3ff000001202742b */ /* 0x000fd0000000011e */
[----:B------:R-:W-:-:S08]  /*0f90*/  DFMA R2, R2, R2, R2 ;  /* 0x000000020202722b */ /* 0x000fd00000000002 */
[----:B------:R-:W-:-:S08]  /*0fa0*/  DFMA R2, R30, R2, R30 ;  /* 0x000000021e02722b */ /* 0x000fd0000000001e */
[----:B------:R-:W-:-:S08]  /*0fb0*/  DFMA R24, -R18, R2, 1 ;  /* 0x3ff000001218742b */ /* 0x000fd00000000102 */
[----:B------:R-:W-:Y:S01]  /*0fc0*/  DFMA R24, R2, R24, R2 ;  /* 0x000000180218722b */ /* 0x000fe20000000002 */
[----:B------:R-:W-:Y:S10]  /*0fd0*/  @P0 BRA `(.L_x_14) ;  /* 0x0000000000100947 */ /* 0x000ff40003800000 */
[----:B------:R-:W-:Y:S02]  /*0fe0*/  LOP3.LUT R8, R19, 0x7fffffff, RZ, 0xc0, !PT ;  /* 0x7fffffff13087812 */ /* 0x000fe400078ec0ff */
[----:B------:R-:W-:Y:S02]  /*0ff0*/  MOV R4, 0x1020 ;  /* 0x0000102000047802 */ /* 0x000fe40000000f00 */
[----:B------:R-:W-:-:S07]  /*1000*/  IADD3 R8, PT, PT, R8, -0x100000, RZ ;  /* 0xfff0000008087810 */ /* 0x000fce0007ffe0ff */
[----:B------:R-:W-:Y:S05]  /*1010*/  CALL.REL.NOINC `($__internal_0_$__cuda_sm20_dblrcp_rn_slowpath_v3) ;  /* 0x00000014005c7944 */ /* 0x000fea0003c00000 */
.L_x_14:
[----:B------:R-:W-:Y:S05]  /*1020*/  BSYNC.RECONVERGENT B0 ;  /* 0x0000000000007941 */ /* 0x000fea0003800200 */
.L_x_13:
[----:B------:R-:W2:Y:S01]  /*1030*/  LDG.E.CONSTANT R17, desc[UR4][R16.64+0x4] ;  /* 0x0000040410117981 */ /* 0x000ea2000c1e9900 */
[----:B------:R-:W-:Y:S02]  /*1040*/  IMAD.MOV.U32 R18, RZ, RZ, 0x40000000 ;  /* 0x40000000ff127424 */ /* 0x000fe400078e00ff */
[----:B------:R-:W-:Y:S01]  /*1050*/  IMAD.MOV.U32 R19, RZ, RZ, 0x3ffd23dd ;  /* 0x3ffd23ddff137424 */ /* 0x000fe200078e00ff */
[----:B------:R-:W-:Y:S01]  /*1060*/  UMOV UR6, 0xe0000000 ;  /* 0xe000000000067882 */ /* 0x000fe20000000000 */
[----:B------:R-:W-:Y:S01]  /*1070*/  UMOV UR7, 0x3ff548cd ;  /* 0x3ff548cd00077882 */ /* 0x000fe20000000000 */
[----:B------:R-:W0:Y:S01]  /*1080*/  LDCU UR8, c[0x0][0x3a8] ;  /* 0x00007500ff0877ac */ /* 0x000e220008000800 */
[----:B------:R1:W5:Y:S02]  /*1090*/  LDG.E.CONSTANT R23, desc[UR4][R12.64+0x4] ;  /* 0x000004040c177981 */ /* 0x000364000c1e9900 */
[----:B------:R-:W-:Y:S01]  /*10a0*/  DFMA R18, R24, UR6, -R18 ;  /* 0x0000000618127c2b */ /* 0x000fe20008000812 */
[----:B------:R-:W-:Y:S01]  /*10b0*/  UMOV UR7, 0x3fd6d1f0 ;  /* 0x3fd6d1f000077882 */ /* 0x000fe20000000000 */
[----:B------:R3:W5:Y:S06]  /*10c0*/  LDG.E.CONSTANT R2, desc[UR4][R14.64+0x4] ;  /* 0x000004040e027981 */ /* 0x00076c000c1e9900 */
[----:B------:R-:W-:-:S08]  /*10d0*/  DFMA R18, R18, R24, 1.7814779281616210938 ;  /* 0x3ffc80ef1212742b */ /* 0x000fd00000000018 */
[----:B------:R-:W-:Y:S01]  /*10e0*/  DFMA R18, R18, R24, -UR6 ;  /* 0x8000000612127e2b */ /* 0x000fe20008000018 */
[----:B------:R-:W-:Y:S01]  /*10f0*/  UMOV UR6, 0x40000000 ;  /* 0x4000000000067882 */ /* 0x000fe20000000000 */
[----:B------:R-:W-:-:S06]  /*1100*/  UMOV UR7, 0x3fd470bf ;  /* 0x3fd470bf00077882 */ /* 0x000fcc0000000000 */
[----:B------:R-:W-:Y:S01]  /*1110*/  DFMA R18, R18, R24, UR6 ;  /* 0x0000000612127e2b */ /* 0x000fe20008000018 */
[----:B------:R-:W-:Y:S01]  /*1120*/  UMOV UR7, 0x3fd98845 ;  /* 0x3fd9884500077882 */ /* 0x000fe20000000000 */
[----:B------:R-:W-:Y:S01]  /*1130*/  HFMA2 R4, -RZ, RZ, 0.96630859375, -0.0022525787353515625 ;  /* 0x3bbb989dff047431 */ /* 0x000fe200000001ff */
[----:B------:R-:W-:-:S05]  /*1140*/  DMUL R28, R28, UR6 ;  /* 0x000000061c1c7c28 */ /* 0x000fca0008000000 */
[----:B------:R-:W-:Y:S01]  /*1150*/  DMUL R24, R18, R24 ;  /* 0x0000001812187228 */ /* 0x000fe20000000000 */
[----:B0-----:R-:W-:Y:S01]  /*1160*/  FMUL R11, R11, -UR8 ;  /* 0x800000080b0b7c20 */ /* 0x001fe20008400000 */
[----:B------:R-:W-:-:S03]  /*1170*/  IMAD.MOV.U32 R8, RZ, RZ, 0x437c0000 ;  /* 0x437c0000ff087424 */ /* 0x000fc600078e00ff */
[----:B------:R-:W-:-:S03]  /*1180*/  FFMA.SAT R3, R11, R4, 0.5 ;  /* 0x3f0000000b037423 */ /* 0x000fc60000002004 */
[----:B------:R-:W-:Y:S01]  /*1190*/  DMUL R24, R28, R24 ;  /* 0x000000181c187228 */ /* 0x000fe20000000000 */
[----:B------:R-:W-:-:S04]  /*11a0*/  FFMA.RM R3, R3, R8, 12582913 ;  /* 0x4b40000103037423 */ /* 0x000fc80000004008 */
[----:B------:R-:W-:-:S03]  /*11b0*/  FADD R4, R3, -12583039 ;  /* 0xcb40007f03047421 */ /* 0x000fc60000000000 */
[----:B-1----:R-:W-:Y:S01]  /*11c0*/  DADD R12, -R24, 1 ;  /* 0x3ff00000180c7429 */ /* 0x002fe20000000100 */
[----:B------:R-:W-:Y:S01]  /*11d0*/  FFMA R4, R11, 1.4426950216293334961, -R4 ;  /* 0x3fb8aa3b0b047823 */ /* 0x000fe20000000804 */
[----:B------:R-:W-:-:S03]  /*11e0*/  FSETP.GT.AND P0, PT, R10, R21, PT ;  /* 0x000000150a00720b */ /* 0x000fc60003f04000 */
[----:B------:R-:W-:-:S05]  /*11f0*/  FFMA R4, R11, 1.925963033500011079e-08, R4 ;  /* 0x32a570600b047823 */ /* 0x000fca0000000004 */
[----:B------:R-:W-:Y:S02]  /*1200*/  FSEL R10, R12, R24, P0 ;  /* 0x000000180c0a7208 */ /* 0x000fe40000000000 */
[----:B------:R-:W-:Y:S01]  /*1210*/  FSEL R11, R13, R25, P0 ;  /* 0x000000190d0b7208 */ /* 0x000fe20000000000 */
[----:B------:R-:W0:Y:S01]  /*1220*/  MUFU.EX2 R4, R4 ;  /* 0x0000000400047308 */ /* 0x000e220000000800 */
[----:B------:R-:W-:-:S07]  /*1230*/  IMAD.SHL.U32 R7, R3, 0x800000, RZ ;  /* 0x0080000003077824 */ /* 0x000fce00078e00ff */
[----:B------:R-:W1:Y:S08]  /*1240*/  F2F.F32.F64 R10, R10 ;  /* 0x0000000a000a7310 */ /* 0x000e700000301000 */
[----:B------:R-:W-:Y:S01]  /*1250*/  F2F.F64.F32 R12, R0 ;  /* 0x00000000000c7310 */ /* 0x000fe20000201800 */
[----:B------:R-:W-:Y:S01]  /*1260*/  BSSY.RECONVERGENT B0, `(.L_x_15) ;  /* 0x000001c000007945 */ /* 0x000fe20003800200 */
[C---:B--2---:R-:W-:Y:S01]  /*1270*/  FMUL R8, R17.reuse, 16777216 ;  /* 0x4b80000011087820 */ /* 0x044fe20000400000 */
[----:B------:R-:W-:-:S04]  /*1280*/  FSETP.GEU.AND P0, PT, |R17|, 1.175494350822287508e-38, PT ;  /* 0x008000001100780b */ /* 0x000fc80003f0e200 */
[----:B------:R-:W-:-:S04]  /*1290*/  FSEL R16, R8, R17, !P0 ;  /* 0x0000001108107208 */ /* 0x000fc80004000000 */
[----:B------:R-:W2:Y:S01]  /*12a0*/  MUFU.RSQ R3, R16 ;  /* 0x0000001000037308 */ /* 0x000ea20000001400 */
[----:B0-----:R-:W-:-:S04]  /*12b0*/  FMUL R8, R7, R4 ;  /* 0x0000000407087220 */ /* 0x001fc80000400000 */
[----:B------:R-:W-:Y:S01]  /*12c0*/  FMUL R9, R9, R8 ;  /* 0x0000000809097220 */ /* 0x000fe20000400000 */
[----:B-1----:R-:W-:-:S03]  /*12d0*/  FADD R8, -R10, 1 ;  /* 0x3f8000000a087421 */ /* 0x002fc60000000100 */
[----:B------:R-:W-:Y:S01]  /*12e0*/  FMUL R4, R10, R9 ;  /* 0x000000090a047220 */ /* 0x000fe20000400000 */
[----:B------:R-:W-:Y:S01]  /*12f0*/  FMUL R8, R9, R8 ;  /* 0x0000000809087220 */ /* 0x000fe20000400000 */
[----:B--2---:R-:W-:-:S05]  /*1300*/  @!P0 FMUL R3, R3, 4096 ;  /* 0x4580000003038820 */ /* 0x004fca0000400000 */
[----:B------:R-:W-:Y:S01]  /*1310*/  IADD3 R7, PT, PT, R3, 0x1800000, RZ ;  /* 0x0180000003077810 */ /* 0x000fe20007ffe0ff */
[----:B---3--:R-:W0:Y:S03]  /*1320*/  F2F.F64.F32 R14, R4 ;  /* 0x00000004000e7310 */ /* 0x008e260000201800 */
[----:B------:R-:W-:-:S05]  /*1330*/  LOP3.LUT R7, R7, 0x7f800000, RZ, 0xc0, !PT ;  /* 0x7f80000007077812 */ /* 0x000fca00078ec0ff */
[----:B------:R-:W1:Y:S01]  /*1340*/  F2F.F64.F32 R8, R8 ;  /* 0x0000000800087310 */ /* 0x000e620000201800 */
[----:B------:R-:W-:Y:S01]  /*1350*/  ISETP.GT.U32.AND P0, PT, R7, 0x1ffffff, PT ;  /* 0x01ffffff0700780c */ /* 0x000fe20003f04070 */
[C---:B------:R-:W-:Y:S02]  /*1360*/  DADD R10, -R26.reuse, 1 ;  /* 0x3ff000001a0a7429 */ /* 0x040fe40000000100 */
[----:B0-----:R-:W-:-:S06]  /*1370*/  DFMA R14, R26, R12, -R14 ;  /* 0x0000000c1a0e722b */ /* 0x001fcc000000080e */
[----:B-1----:R-:W-:-:S04]  /*1380*/  DFMA R12, R12, -R10, R8 ;  /* 0x8000000a0c0c722b */ /* 0x002fc80000000008 */
[----:B------:R-:W-:Y:S07]  /*1390*/  @P0 BRA `(.L_x_16) ;  /* 0x0000000000100947 */ /* 0x000fee0003800000 */
[----:B------:R-:W-:-:S07]  /*13a0*/  MOV R8, 0x13c0 ;  /* 0x000013c000087802 */ /* 0x000fce0000000f00 */
[----:B-----5:R-:W-:Y:S05]  /*13b0*/  CALL.REL.NOINC `($__internal_1_$__cuda_sm20_rcp_rn_f32_slowpath) ;  /* 0x0000001400187944 */ /* 0x020fea0003c00000 */
[----:B------:R-:W-:Y:S01]  /*13c0*/  IMAD.MOV.U32 R0, RZ, RZ, R7 ;  /* 0x000000ffff007224 */ /* 0x000fe200078e0007 */
[----:B------:R-:W-:Y:S06]  /*13d0*/  BRA `(.L_x_17) ;  /* 0x0000000000107947 */ /* 0x000fec0003800000 */
.L_x_16:
[----:B------:R-:W0:Y:S02]  /*13e0*/  MUFU.RCP R0, R3 ;  /* 0x0000000300007308 */ /* 0x000e240000001000 */
[----:B0-----:R-:W-:-:S04]  /*13f0*/  FFMA R4, R3, R0, -1 ;  /* 0xbf80000003047423 */ /* 0x001fc80000000000 */
[----:B------:R-:W-:-:S04]  /*1400*/  FADD.FTZ R7, -R4, -RZ ;  /* 0x800000ff04077221 */ /* 0x000fc80000010100 */
[----:B------:R-:W-:-:S07]  /*1410*/  FFMA R0, R0, R7, R0 ;  /* 0x0000000700007223 */ /* 0x000fce0000000000 */
.L_x_17:
[----:B------:R-:W-:Y:S05]  /*1420*/  BSYNC.RECONVERGENT B0 ;  /* 0x0000000000007941 */ /* 0x000fea0003800200 */
.L_x_15:
        /* <DEDUP_REMOVED lines=13> */
.L_x_19:
[----:B------:R-:W-:Y:S05]  /*1500*/  BSYNC.RECONVERGENT B0 ;  /* 0x0000000000007941 */ /* 0x000fea0003800200 */
.L_x_18:
[----:B------:R-:W-:Y:S01]  /*1510*/  IMAD.MOV.U32 R8, RZ, RZ, R3 ;  /* 0x000000ffff087224 */ /* 0x000fe200078e0003 */
[----:B------:R-:W0:Y:S01]  /*1520*/  LDCU UR6, c[0x0][0x3ac] ;  /* 0x00007580ff0677ac */ /* 0x000e220008000800 */
[----:B------:R-:W-:Y:S03]  /*1530*/  BSSY.RECONVERGENT B0, `(.L_x_20) ;  /* 0x0000014000007945 */ /* 0x000fe60003800200 */
[----:B------:R-:W-:-:S13]  /*1540*/  FSETP.GEU.AND P0, PT, |R8|, 1.175494350822287508e-38, PT ;  /* 0x008000000800780b */ /* 0x000fda0003f0e200 */
[----:B------:R-:W-:Y:S01]  /*1550*/  @!P0 FMUL R8, R8, 16777216 ;  /* 0x4b80000008088820 */ /* 0x000fe20000400000 */
[----:B0-----:R-:W-:-:S03]  /*1560*/  FMUL R0, R0, UR6 ;  /* 0x0000000600007c20 */ /* 0x001fc60008400000 */
[----:B------:R-:W0:Y:S08]  /*1570*/  MUFU.LG2 R3, R8 ;  /* 0x0000000800037308 */ /* 0x000e300000000c00 */
[----:B------:R-:W1:Y:S01]  /*1580*/  MUFU.RCP R7, R0 ;  /* 0x0000000000077308 */ /* 0x000e620000001000 */
[----:B0-----:R-:W-:-:S04]  /*1590*/  @!P0 FADD R3, R3, -24 ;  /* 0xc1c0000003038421 */ /* 0x001fc80000000000 */
[----:B------:R-:W-:-:S04]  /*15a0*/  FMUL R3, R3, 0.69314718246459960938 ;  /* 0x3f31721803037820 */ /* 0x000fc80000400000 */
[----:B------:R-:W-:Y:S01]  /*15b0*/  FFMA R3, R6, R17, R3 ;  /* 0x0000001106037223 */ /* 0x000fe20000000003 */
[----:B-1----:R-:W-:-:S03]  /*15c0*/  FFMA R4, -R0, R7, 1 ;  /* 0x3f80000000047423 */ /* 0x002fc60000000107 */
        /* <DEDUP_REMOVED lines=9> */
[----:B------:R-:W-:-:S07]  /*1660*/  MOV R9, R3 ;  /* 0x0000000300097202 */ /* 0x000fce0000000f00 */
.L_x_21:
[----:B------:R-:W-:Y:S05]  /*1670*/  BSYNC.RECONVERGENT B0 ;  /* 0x0000000000007941 */ /* 0x000fea0003800200 */
.L_x_20:
[----:B------:R-:W0:Y:S01]  /*1680*/  F2F.F64.F32 R18, R9 ;  /* 0x0000000900127310 */ /* 0x000e220000201800 */
[----:B------:R-:W-:Y:S01]  /*1690*/  IMAD.MOV.U32 R6, RZ, RZ, 0x652b82fe ;  /* 0x652b82feff067424 */ /* 0x000fe200078e00ff */
[----:B------:R-:W-:Y:S01]  /*16a0*/  UMOV UR6, 0xfefa39ef ;  /* 0xfefa39ef00067882 */ /* 0x000fe20000000000 */
[----:B------:R-:W-:Y:S01]  /*16b0*/  IMAD.MOV.U32 R7, RZ, RZ, 0x3ff71547 ;  /* 0x3ff71547ff077424 */ /* 0x000fe200078e00ff */
[----:B------:R-:W-:Y:S01]  /*16c0*/  UMOV UR7, 0x3fe62e42 ;  /* 0x3fe62e4200077882 */ /* 0x000fe20000000000 */
[----:B------:R-:W-:Y:S01]  /*16d0*/  IMAD.MOV.U32 R20, RZ, RZ, 0x20000000 ;  /* 0x20000000ff147424 */ /* 0x000fe200078e00ff */
[----:B------:R-:W-:Y:S01]  /*16e0*/  MOV R21, 0x3fcda671 ;  /* 0x3fcda67100157802 */ /* 0x000fe20000000f00 */
[----:B------:R-:W-:Y:S01]  /*16f0*/  BSSY.RECONVERGENT B0, `(.L_x_22) ;  /* 0x0000043000007945 */ /* 0x000fe20003800200 */
[----:B0-----:R-:W-:-:S08]  /*1700*/  DMUL R26, R18, -0.5 ;  /* 0xbfe00000121a7828 */ /* 0x001fd00000000000 */
[C---:B------:R-:W-:Y:S02]  /*1710*/  DMUL R26, R18.reuse, R26 ;  /* 0x0000001a121a7228 */ /* 0x040fe40000000000 */
[----:B------:R-:W-:-:S06]  /*1720*/  DFMA R18, |R18|, R20, 1 ;  /* 0x3ff000001212742b */ /* 0x000fcc0000000214 */
        /* <DEDUP_REMOVED lines=8> */
[----:B------:R-:W-:Y:S01]  /*17b0*/  MOV R10, 0xfca213ea ;  /* 0xfca213ea000a7802 */ /* 0x000fe20000000f00 */
[----:B------:R-:W-:Y:S01]  /*17c0*/  IMAD.MOV.U32 R11, RZ, RZ, 0x3e928af3 ;  /* 0x3e928af3ff0b7424 */ /* 0x000fe200078e00ff */
[----:B------:R-:W-:-:S05]  /*17d0*/  UMOV UR7, 0x3e5ade15 ;  /* 0x3e5ade1500077882 */ /* 0x000fca0000000000 */
        /* <DEDUP_REMOVED lines=14> */
[----:B------:R-:W-:Y:S01]  /*18c0*/  UMOV UR7, 0x3f811111 ;  /* 0x3f81111100077882 */ /* 0x000fe20000000000 */
[----:B------:R-:W0:Y:S01]  /*18d0*/  MUFU.RCP64H R11, R19 ;  /* 0x00000013000b7308 */ /* 0x000e220000001800 */
[----:B------:R-:W-:-:S04]  /*18e0*/  VIADD R10, R19, 0x300402 ;  /* 0x00300402130a7836 */ /* 0x000fc80000000000 */
[----:B------:R-:W-:Y:S01]  /*18f0*/  DFMA R20, R28, R20, UR6 ;  /* 0x000000061c147e2b */ /* 0x000fe20008000014 */
[----:B------:R-:W-:Y:S01]  /*1900*/  UMOV UR6, 0x555502a1 ;  /* 0x555502a100067882 */ /* 0x000fe20000000000 */
[----:B------:R-:W-:Y:S01]  /*1910*/  UMOV UR7, 0x3fa55555 ;  /* 0x3fa5555500077882 */ /* 0x000fe20000000000 */
[----:B------:R-:W-:-:S05]  /*1920*/  FSETP.GEU.AND P0, PT, |R10|, 5.8789094863358348022e-39, PT ;  /* 0x004004020a00780b */ /* 0x000fca0003f0e200 */
[----:B------:R-:W-:Y:S01]  /*1930*/  DFMA R24, R28, R20, UR6 ;  /* 0x000000061c187e2b */ /* 0x000fe20008000014 */
[----:B------:R-:W-:Y:S01]  /*1940*/  UMOV UR6, 0x55555511 ;  /* 0x5555551100067882 */ /* 0x000fe20000000000 */
[----:B------:R-:W-:Y:S01]  /*1950*/  UMOV UR7, 0x3fc55555 ;  /* 0x3fc5555500077882 */ /* 0x000fe20000000000 */
[----:B0-----:R-:W-:-:S05]  /*1960*/  DFMA R20, -R18, R10, 1 ;  /* 0x3ff000001214742b */ /* 0x001fca000000010a */
[----:B------:R-:W-:Y:S01]  /*1970*/  DFMA R24, R28, R24, UR6 ;  /* 0x000000061c187e2b */ /* 0x000fe20008000018 */
[----:B------:R-:W-:Y:S01]  /*1980*/  UMOV UR6, 0xb ;  /* 0x0000000b00067882 */ /* 0x000fe20000000000 */
[----:B------:R-:W-:Y:S01]  /*1990*/  UMOV UR7, 0x3fe00000 ;  /* 0x3fe0000000077882 */ /* 0x000fe20000000000 */
[----:B------:R-:W-:-:S05]  /*19a0*/  DFMA R20, R20, R20, R20 ;  /* 0x000000141414722b */ /* 0x000fca0000000014 */
[----:B------:R-:W-:-:S03]  /*19b0*/  DFMA R24, R28, R24, UR6 ;  /* 0x000000061c187e2b */ /* 0x000fc60008000018 */
[----:B------:R-:W-:Y:S01]  /*19c0*/  DFMA R20, R10, R20, R10 ;  /* 0x000000140a14722b */ /* 0x000fe2000000000a */
[----:B------:R-:W-:-:S04]  /*19d0*/  FADD R11, -R0, R9 ;  /* 0x00000009000b7221 */ /* 0x000fc80000000100 */
[----:B------:R-:W-:Y:S02]  /*19e0*/  DFMA R24, R28, R24, 1 ;  /* 0x3ff000001c18742b */ /* 0x000fe40000000018 */
[----:B------:R-:W0:Y:S01]  /*19f0*/  F2F.F64.F32 R10, R11 ;  /* 0x0000000b000a7310 */ /* 0x000e220000201800 */
[----:B------:R-:W-:-:S05]  /*1a00*/  DFMA R32, -R18, R20, 1 ;  /* 0x3ff000001220742b */ /* 0x000fca0000000114 */
[----:B------:R-:W-:-:S03]  /*1a10*/  DFMA R24, R28, R24, 1 ;  /* 0x3ff000001c18742b */ /* 0x000fc60000000018 */
[----:B------:R-:W-:-:S07]  /*1a20*/  DFMA R32, R20, R32, R20 ;  /* 0x000000201420722b */ /* 0x000fce0000000014 */
[----:B------:R-:W-:Y:S01]  /*1a30*/  IMAD R21, R6, 0x100000, R25 ;  /* 0x0010000006157824 */ /* 0x000fe200078e0219 */
[----:B------:R-:W-:Y:S01]  /*1a40*/  MOV R20, R24 ;  /* 0x0000001800147202 */ /* 0x000fe20000000f00 */
[----:B0-----:R-:W-:Y:S06]  /*1a50*/  @!P1 BRA `(.L_x_23) ;  /* 0x0000000000309947 */ /* 0x001fec0003800000 */
[----:B------:R-:W-:Y:S01]  /*1a60*/  FSETP.GEU.AND P2, PT, |R27|, 4.2275390625, PT ;  /* 0x408748001b00780b */ /* 0x000fe20003f4e200 */
[C---:B------:R-:W-:Y:S02]  /*1a70*/  DADD R20, R26.reuse, +INF ;  /* 0x7ff000001a147429 */ /* 0x040fe40000000000 */
[----:B------:R-:W-:-:S08]  /*1a80*/  DSETP.GEU.AND P1, PT, R26, RZ, PT ;  /* 0x000000ff1a00722a */ /* 0x000fd00003f2e000 */
[----:B------:R-:W-:Y:S02]  /*1a90*/  FSEL R20, R20, RZ, P1 ;  /* 0x000000ff14147208 */ /* 0x000fe40000800000 */
[----:B------:R-:W-:Y:S02]  /*1aa0*/  @!P2 LEA.HI R3, R6, R6, RZ, 0x1 ;  /* 0x000000060603a211 */ /* 0x000fe400078f08ff */
[----:B------:R-:W-:Y:S02]  /*1ab0*/  FSEL R21, R21, RZ, P1 ;  /* 0x000000ff15157208 */ /* 0x000fe40000800000 */
[----:B------:R-:W-:-:S05]  /*1ac0*/  @!P2 SHF.R.S32.HI R3, RZ, 0x1, R3 ;  /* 0x00000001ff03a819 */ /* 0x000fca0000011403 */
[----:B------:R-:W-:Y:S02]  /*1ad0*/  @!P2 IMAD.IADD R6, R6, 0x1, -R3 ;  /* 0x000000010606a824 */ /* 0x000fe400078e0a03 */
[----:B------:R-:W-:-:S03]  /*1ae0*/  @!P2 IMAD R25, R3, 0x100000, R25 ;  /* 0x001000000319a824 */ /* 0x000fc600078e0219 */
[----:B------:R-:W-:Y:S02]  /*1af0*/  @!P2 LEA R7, R6, 0x3ff00000, 0x14 ;  /* 0x3ff000000607a811 */ /* 0x000fe400078ea0ff */
[----:B------:R-:W-:-:S06]  /*1b00*/  @!P2 MOV R6, RZ ;  /* 0x000000ff0006a202 */ /* 0x000fcc0000000f00 */
[----:B------:R-:W-:-:S11]  /*1b10*/  @!P2 DMUL R20, R24, R6 ;  /* 0x000000061814a228 */ /* 0x000fd60000000000 */
.L_x_23:
[----:B------:R-:W-:Y:S05]  /*1b20*/  BSYNC.RECONVERGENT B0 ;  /* 0x0000000000007941 */ /* 0x000fea0003800200 */
.L_x_22:
[----:B------:R-:W-:Y:S04]  /*1b30*/  BSSY.RECONVERGENT B0, `(.L_x_24) ;  /* 0x0000008000007945 */ /* 0x000fe80003800200 */
[----:B------:R-:W-:Y:S05]  /*1b40*/  @P0 BRA `(.L_x_25) ;  /* 0x0000000000180947 */ /* 0x000fea0003800000 */
[----:B------:R-:W-:Y:S02]  /*1b50*/  LOP3.LUT R8, R19, 0x7fffffff, RZ, 0xc0, !PT ;  /* 0x7fffffff13087812 */ /* 0x000fe400078ec0ff */
[----:B------:R-:W-:-:S03]  /*1b60*/  MOV R4, 0x1b90 ;  /* 0x00001b9000047802 */ /* 0x000fc60000000f00 */
[----:B------:R-:W-:-:S07]  /*1b70*/  VIADD R8, R8, 0xfff00000 ;  /* 0xfff0000008087836 */ /* 0x000fce0000000000 */
[----:B------:R-:W-:Y:S05]  /*1b80*/  CALL.REL.NOINC `($__internal_0_$__cuda_sm20_dblrcp_rn_slowpath_v3) ;  /* 0x0000000800807944 */ /* 0x000fea0003c00000 */
[----:B------:R-:W-:Y:S01]  /*1b90*/  IMAD.MOV.U32 R32, RZ, RZ, R24 ;  /* 0x000000ffff207224 */ /* 0x000fe200078e0018 */
[----:B------:R-:W-:-:S07]  /*1ba0*/  MOV R33, R25 ;  /* 0x0000001900217202 */ /* 0x000fce0000000f00 */
.L_x_25:
[----:B------:R-:W-:Y:S05]  /*1bb0*/  BSYNC.RECONVERGENT B0 ;  /* 0x0000000000007941 */ /* 0x000fea0003800200 */
.L_x_24:
[C---:B------:R-:W-:Y:S01]  /*1bc0*/  DMUL R18, R10.reuse, -0.5 ;  /* 0xbfe000000a127828 */ /* 0x040fe20000000000 */
[----:B------:R-:W-:Y:S01]  /*1bd0*/  IMAD.MOV.U32 R6, RZ, RZ, 0x652b82fe ;  /* 0x652b82feff067424 */ /* 0x000fe200078e00ff */
[----:B------:R-:W-:Y:S01]  /*1be0*/  UMOV UR6, 0xfefa39ef ;  /* 0xfefa39ef00067882 */ /* 0x000fe20000000000 */
[----:B------:R-:W-:Y:S01]  /*1bf0*/  IMAD.MOV.U32 R7, RZ, RZ, 0x3ff71547 ;  /* 0x3ff71547ff077424 */ /* 0x000fe200078e00ff */
[----:B------:R-:W-:Y:S01]  /*1c00*/  UMOV UR7, 0x3fe62e42 ;  /* 0x3fe62e4200077882 */ /* 0x000fe20000000000 */
[----:B------:R-:W-:Y:S02]  /*1c10*/  HFMA2 R29, -RZ, RZ, 1.642578125, -0.00021207332611083984375 ;  /* 0x3e928af3ff1d7431 */ /* 0x000fe400000001ff */
[----:B------:R-:W-:Y:S01]  /*1c20*/  IMAD.MOV.U32 R28, RZ, RZ, -0x35dec16 ;  /* 0xfca213eaff1c7424 */ /* 0x000fe200078e00ff */
[----:B------:R-:W-:Y:S01]  /*1c30*/  UMOV UR8, 0x11122322 ;  /* 0x1112232200087882 */ /* 0x000fe20000000000 */
[----:B------:R-:W-:Y:S01]  /*1c40*/  DMUL R18, R10, R18 ;  /* 0x000000120a127228 */ /* 0x000fe20000000000 */
[----:B------:R-:W-:Y:S01]  /*1c50*/  UMOV UR9, 0x3f811111 ;  /* 0x3f81111100097882 */ /* 0x000fe20000000000 */
[----:B------:R-:W-:Y:S01]  /*1c60*/  FSETP.GT.AND P1, PT, R9, RZ, PT ;  /* 0x000000ff0900720b */ /* 0x000fe20003f24000 */
[----:B------:R-:W-:Y:S05]  /*1c70*/  BSSY.RECONVERGENT B0, `(.L_x_26) ;  /* 0x0000051000007945 */ /* 0x000fea0003800200 */
[----:B------:R-:W-:-:S02]  /*1c80*/  DFMA R6, R18, R6, 6.75539944105574400000e+15 ;  /* 0x433800001206742b */ /* 0x000fc40000000006 */
        /* <DEDUP_REMOVED lines=9> */
[----:B------:R-:W-:-:S04]  /*1d20*/  UMOV UR7, 0x3e5ade15 ;  /* 0x3e5ade1500077882 */ /* 0x000fc80000000000 */
[----:B------:R-:W-:Y:S01]  /*1d30*/  DFMA R28, R26, UR6, R28 ;  /* 0x000000061a1c7c2b */ /* 0x000fe2000800001c */
[----:B------:R-:W-:Y:S01]  /*1d40*/  UMOV UR6, 0xe0000000 ;  /* 0xe000000000067882 */ /* 0x000fe20000000000 */
[----:B------:R-:W-:Y:S01]  /*1d50*/  DFMA R24, |R10|, R24, 1 ;  /* 0x3ff000000a18742b */ /* 0x000fe20000000218 */
[----:B------:R-:W-:Y:S01]  /*1d60*/  UMOV UR7, 0x3ff548cd ;  /* 0x3ff548cd00077882 */ /* 0x000fe20000000000 */
[----:B------:R-:W-:Y:S02]  /*1d70*/  IMAD.MOV.U32 R10, RZ, RZ, 0x40000000 ;  /* 0x40000000ff0a7424 */ /* 0x000fe400078e00ff */
[----:B------:R-:W-:-:S06]  /*1d80*/  IMAD.MOV.U32 R11, RZ, RZ, 0x3ffd23dd ;  /* 0x3ffd23ddff0b7424 */ /* 0x000fcc00078e00ff */
[----:B------:R-:W-:Y:S01]  /*1d90*/  DFMA R10, R32, UR6, -R10 ;  /* 0x00000006200a7c2b */ /* 0x000fe2000800080a */
[----:B------:R-:W-:Y:S01]  /*1da0*/  UMOV UR6, 0x62401315 ;  /* 0x6240131500067882 */ /* 0x000fe20000000000 */
[----:B------:R-:W-:Y:S02]  /*1db0*/  UMOV UR7, 0x3ec71dee ;  /* 0x3ec71dee00077882 */ /* 0x000fe40000000000 */
[----:B------:R-:W-:Y:S01]  /*1dc0*/  DFMA R28, R26, R28, UR6 ;  /* 0x000000061a1c7e2b */ /* 0x000fe2000800001c */
[----:B------:R-:W-:Y:S01]  /*1dd0*/  UMOV UR6, 0x7c89eb71 ;  /* 0x7c89eb7100067882 */ /* 0x000fe20000000000 */
[----:B------:R-:W-:Y:S02]  /*1de0*/  UMOV UR7, 0x3efa0199 ;  /* 0x3efa019900077882 */ /* 0x000fe40000000000 */
[----:B------:R-:W-:-:S04]  /*1df0*/  DFMA R10, R10, R32, 1.7814779281616210938 ;  /* 0x3ffc80ef0a0a742b */ /* 0x000fc80000000020 */
[----:B------:R-:W-:Y:S01]  /*1e00*/  DFMA R28, R26, R28, UR6 ;  /* 0x000000061a1c7e2b */ /* 0x000fe2000800001c */
[----:B------:R-:W-:Y:S01]  /*1e10*/  UMOV UR6, 0xe0000000 ;  /* 0xe000000000067882 */ /* 0x000fe20000000000 */
[----:B------:R-:W-:Y:S02]  /*1e20*/  UMOV UR7, 0x3fd6d1f0 ;  /* 0x3fd6d1f000077882 */ /* 0x000fe40000000000 */
[----:B------:R-:W-:Y:S01]  /*1e30*/  DFMA R10, R10, R32, -UR6 ;  /* 0x800000060a0a7e2b */ /* 0x000fe20008000020 */
[----:B------:R-:W-:Y:S01]  /*1e40*/  UMOV UR6, 0x14761f65 ;  /* 0x14761f6500067882 */ /* 0x000fe20000000000 */
[----:B------:R-:W-:Y:S02]  /*1e50*/  UMOV UR7, 0x3f2a01a0 ;  /* 0x3f2a01a000077882 */ /* 0x000fe40000000000 */
[----:B------:R-:W-:Y:S01]  /*1e60*/  DFMA R28, R26, R28, UR6 ;  /* 0x000000061a1c7e2b */ /* 0x000fe2000800001c */
[----:B------:R-:W-:Y:S01]  /*1e70*/  UMOV UR6, 0x40000000 ;  /* 0x4000000000067882 */ /* 0x000fe20000000000 */
[----:B------:R-:W-:-:S02]  /*1e80*/  UMOV UR7, 0x3fd470bf ;  /* 0x3fd470bf00077882 */ /* 0x000fc40000000000 */
[----:B------:R-:W-:Y:S01]  /*1e90*/  DFMA R10, R10, R32, UR6 ;  /* 0x000000060a0a7e2b */ /* 0x000fe20008000020 */
[----:B------:R-:W-:Y:S01]  /*1ea0*/  UMOV UR6, 0x1852b7af ;  /* 0x1852b7af00067882 */ /* 0x000fe20000000000 */
[----:B------:R-:W-:Y:S02]  /*1eb0*/  UMOV UR7, 0x3f56c16c ;  /* 0x3f56c16c00077882 */ /* 0x000fe40000000000 */
[----:B------:R-:W-:Y:S01]  /*1ec0*/  DFMA R28, R26, R28, UR6 ;  /* 0x000000061a1c7e2b */ /* 0x000fe2000800001c */
[----:B------:R-:W-:Y:S01]  /*1ed0*/  UMOV UR6, 0x40000000 ;  /* 0x4000000000067882 */ /* 0x000fe20000000000 */
[----:B------:R-:W-:Y:S02]  /*1ee0*/  UMOV UR7, 0x3fd98845 ;  /* 0x3fd9884500077882 */ /* 0x000fe40000000000 */
[----:B------:R-:W-:Y:S02]  /*1ef0*/  DMUL R32, R10, R32 ;  /* 0x000000200a207228 */ /* 0x000fe40000000000 */
[----:B------:R-:W0:Y:S01]  /*1f00*/  MUFU.RCP64H R11, R25 ;  /* 0x00000019000b7308 */ /* 0x000e220000001800 */
[----:B------:R-:W-:Y:S01]  /*1f10*/  DMUL R30, R20, UR6 ;  /* 0x00000006141e7c28 */ /* 0x000fe20008000000 */
[----:B------:R-:W-:Y:S01]  /*1f20*/  UMOV UR6, 0x555502a1 ;  /* 0x555502a100067882 */ /* 0x000fe20000000000 */
[----:B------:R-:W-:Y:S01]  /*1f30*/  DFMA R28, R26, R28, UR8 ;  /* 0x000000081a1c7e2b */ /* 0x000fe2000800001c */
[----:B------:R-:W-:Y:S01]  /*1f40*/  UMOV UR7, 0x3fa55555 ;  /* 0x3fa5555500077882 */ /* 0x000fe20000000000 */
[----:B------:R-:W-:-:S04]  /*1f50*/  IADD3 R10, PT, PT, R25, 0x300402, RZ ;  /* 0x00300402190a7810 */ /* 0x000fc80007ffe0ff */
[----:B------:R-:W-:Y:S01]  /*1f60*/  DMUL R32, R30, R32 ;  /* 0x000000201e207228 */ /* 0x000fe20000000000 */
[----:B------:R-:W-:Y:S01]  /*1f70*/  FSETP.GEU.AND P0, PT, |R10|, 5.8789094863358348022e-39, PT ;  /* 0x004004020a00780b */ /* 0x000fe20003f0e200 */
[----:B------:R-:W-:Y:S01]  /*1f80*/  DFMA R20, R26, R28, UR6 ;  /* 0x000000061a147e2b */ /* 0x000fe2000800001c */
[----:B------:R-:W-:Y:S01]  /*1f90*/  UMOV UR6, 0x55555511 ;  /* 0x5555551100067882 */ /* 0x000fe20000000000 */
[----:B------:R-:W-:Y:S01]  /*1fa0*/  UMOV UR7, 0x3fc55555 ;  /* 0x3fc5555500077882 */ /* 0x000fe20000000000 */
[----:B0-----:R-:W-:-:S05]  /*1fb0*/  DFMA R28, -R24, R10, 1 ;  /* 0x3ff00000181c742b */ /* 0x001fca000000010a */
[----:B------:R-:W-:Y:S01]  /*1fc0*/  DFMA R20, R26, R20, UR6 ;  /* 0x000000061a147e2b */ /* 0x000fe20008000014 */
[----:B------:R-:W-:Y:S01]  /*1fd0*/  UMOV UR6, 0xb ;  /* 0x0000000b00067882 */ /* 0x000fe20000000000 */
[----:B------:R-:W-:Y:S01]  /*1fe0*/  UMOV UR7, 0x3fe00000 ;  /* 0x3fe0000000077882 */ /* 0x000fe20000000000 */
[----:B------:R-:W-:Y:S02]  /*1ff0*/  DADD R30, -R32, 1 ;  /* 0x3ff00000201e7429 */ /* 0x000fe40000000100 */
[----:B------:R-:W-:-:S03]  /*2000*/  DFMA R28, R28, R28, R28 ;  /* 0x0000001c1c1c722b */ /* 0x000fc6000000001c */
[----:B------:R-:W-:-:S05]  /*2010*/  DFMA R20, R26, R20, UR6 ;  /* 0x000000061a147e2b */ /* 0x000fca0008000014 */
[----:B------:R-:W-:-:S03]  /*2020*/  DFMA R28, R10, R28, R10 ;  /* 0x0000001c0a1c722b */ /* 0x000fc6000000000a */
[----:B------:R-:W-:Y:S01]  /*2030*/  DFMA R20, R26, R20, 1 ;  /* 0x3ff000001a14742b */ /* 0x000fe20000000014 */
[----:B------:R-:W-:Y:S02]  /*2040*/  FSEL R10, R30, R32, P1 ;  /* 0x000000201e0a7208 */ /* 0x000fe40000800000 */
[----:B------:R-:W-:-:S05]  /*2050*/  FSEL R11, R31, R33, P1 ;  /* 0x000000211f0b7208 */ /* 0x000fca0000800000 */
[----:B------:R-:W-:Y:S02]  /*2060*/  DFMA R26, R26, R20, 1 ;  /* 0x3ff000001a1a742b */ /* 0x000fe40000000014 */
[----:B------:R-:W-:-:S08]  /*2070*/  DFMA R20, -R24, R28, 1 ;  /* 0x3ff000001814742b */ /* 0x000fd0000000011c */
[----:B------:R-:W-:Y:S01]  /*2080*/  DFMA R28, R28, R20, R28 ;  /* 0x000000141c1c722b */ /* 0x000fe2000000001c */
[----:B------:R-:W-:Y:S02]  /*2090*/  IMAD R21, R6, 0x100000, R27 ;  /* 0x0010000006157824 */ /* 0x000fe400078e021b */
[----:B------:R-:W-:Y:S01]  /*20a0*/  IMAD.MOV.U32 R20, RZ, RZ, R26 ;  /* 0x000000ffff147224 */ /* 0x000fe200078e001a */
[----:B------:R-:W-:Y:S07]  /*20b0*/  @!P2 BRA `(.L_x_27) ;  /* 0x000000000030a947 */ /* 0x000fee0003800000 */
[----:B------:R-:W-:Y:S01]  /*20c0*/  FSETP.GEU.AND P2, PT, |R19|, 4.2275390625, PT ;  /* 0x408748001300780b */ /* 0x000fe20003f4e200 */
[C---:B------:R-:W-:Y:S02]  /*20d0*/  DADD R20, R18.reuse, +INF ;  /* 0x7ff0000012147429 */ /* 0x040fe40000000000 */
[----:B------:R-:W-:-:S08]  /*20e0*/  DSETP.GEU.AND P1, PT, R18, RZ, PT ;  /* 0x000000ff1200722a */ /* 0x000fd00003f2e000 */
[----:B------:R-:W-:Y:S02]  /*20f0*/  FSEL R20, R20, RZ, P1 ;  /* 0x000000ff14147208 */ /* 0x000fe40000800000 */
[----:B------:R-:W-:Y:S02]  /*2100*/  @!P2 LEA.HI R3, R6, R6, RZ, 0x1 ;  /* 0x000000060603a211 */ /* 0x000fe400078f08ff */
[----:B------:R-:W-:Y:S02]  /*2110*/  FSEL R21, R21, RZ, P1 ;  /* 0x000000ff15157208 */ /* 0x000fe40000800000 */
[----:B------:R-:W-:-:S04]  /*2120*/  @!P2 SHF.R.S32.HI R3, RZ, 0x1, R3 ;  /* 0x00000001ff03a819 */ /* 0x000fc80000011403 */
[----:B------:R-:W-:Y:S01]  /*2130*/  @!P2 IADD3 R6, PT, PT, R6, -R3, RZ ;  /* 0x800000030606a210 */ /* 0x000fe20007ffe0ff */
[----:B------:R-:W-:-:S03]  /*2140*/  @!P2 IMAD R27, R3, 0x100000, R27 ;  /* 0x00100000031ba824 */ /* 0x000fc600078e021b */
[----:B------:R-:W-:Y:S01]  /*2150*/  @!P2 LEA R7, R6, 0x3ff00000, 0x14 ;  /* 0x3ff000000607a811 */ /* 0x000fe200078ea0ff */
[----:B------:R-:W-:-:S06]  /*2160*/  @!P2 IMAD.MOV.U32 R6, RZ, RZ, RZ ;  /* 0x000000ffff06a224 */ /* 0x000fcc00078e00ff */
[----:B------:R-:W-:-:S11]  /*2170*/  @!P2 DMUL R20, R26, R6 ;  /* 0x000000061a14a228 */ /* 0x000fd60000000000 */
.L_x_27:
[----:B------:R-:W-:Y:S05]  /*2180*/  BSYNC.RECONVERGENT B0 ;  /* 0x0000000000007941 */ /* 0x000fea0003800200 */
.L_x_26:
[----:B------:R-:W-:Y:S04]  /*2190*/  BSSY.RECONVERGENT B0, `(.L_x_28) ;  /* 0x000000a000007945 */ /* 0x000fe80003800200 */
[----:B------:R-:W-:Y:S05]  /*21a0*/  @P0 BRA `(.L_x_29) ;  /* 0x0000000000200947 */ /* 0x000fea0003800000 */
[----:B------:R-:W-:Y:S01]  /*21b0*/  LOP3.LUT R8, R25, 0x7fffffff, RZ, 0xc0, !PT ;  /* 0x7fffffff19087812 */ /* 0x000fe200078ec0ff */
[----:B------:R-:W-:Y:S01]  /*21c0*/  IMAD.MOV.U32 R19, RZ, RZ, R25 ;  /* 0x000000ffff137224 */ /* 0x000fe200078e0019 */
[----:B------:R-:W-:Y:S02]  /*21d0*/  MOV R18, R24 ;  /* 0x0000001800127202 */ /* 0x000fe40000000f00 */
[----:B------:R-:W-:Y:S01]  /*21e0*/  MOV R4, 0x2210 ;  /* 0x0000221000047802 */ /* 0x000fe20000000f00 */
[----:B------:R-:W-:-:S07]  /*21f0*/  VIADD R8, R8, 0xfff00000 ;  /* 0xfff0000008087836 */ /* 0x000fce0000000000 */
[----:B------:R-:W-:Y:S05]  /*2200*/  CALL.REL.NOINC `($__internal_0_$__cuda_sm20_dblrcp_rn_slowpath_v3) ;  /* 0x0000000000e07944 */ /* 0x000fea0003c00000 */
[----:B------:R-:W-:Y:S01]  /*2210*/  MOV R28, R24 ;  /* 0x00000018001c7202 */ /* 0x000fe20000000f00 */
[----:B------:R-:W-:-:S07]  /*2220*/  IMAD.MOV.U32 R29, RZ, RZ, R25 ;  /* 0x000000ffff1d7224 */ /* 0x000fce00078e0019 */
.L_x_29:
[----:B------:R-:W-:Y:S05]  /*2230*/  BSYNC.RECONVERGENT B0 ;  /* 0x0000000000007941 */ /* 0x000fea0003800200 */
.L_x_28:
[----:B------:R-:W-:Y:S02]  /*2240*/  HFMA2 R7, -RZ, RZ, 1.9970703125, 0.01535797119140625 ;  /* 0x3ffd23ddff077431 */ /* 0x000fe400000001ff */
[----:B------:R-:W-:Y:S01]  /*2250*/  IMAD.MOV.U32 R6, RZ, RZ, 0x40000000 ;  /* 0x40000000ff067424 */ /* 0x000fe200078e00ff */
[----:B------:R-:W-:Y:S01]  /*2260*/  UMOV UR6, 0xe0000000 ;  /* 0xe000000000067882 */ /* 0x000fe20000000000 */
[----:B------:R-:W-:Y:S01]  /*2270*/  UMOV UR7, 0x3ff548cd ;  /* 0x3ff548cd00077882 */ /* 0x000fe20000000000 */
[----:B------:R-:W0:Y:S01]  /*2280*/  LDCU UR8, c[0x0][0x3a8] ;  /* 0x00007500ff0877ac */ /* 0x000e220008000800 */
[----:B------:R-:W-:Y:S01]  /*2290*/  IMAD.MOV.U32 R4, RZ, RZ, 0x3bbb989d ;  /* 0x3bbb989dff047424 */ /* 0x000fe200078e00ff */
[----:B------:R-:W-:Y:S01]  /*22a0*/  FSETP.GT.AND P0, PT, R9, R0, PT ;  /* 0x000000000900720b */ /* 0x000fe20003f04000 */
[----:B------:R-:W1:Y:S01]  /*22b0*/  LDC.64 R18, c[0x0][0x380] ;  /* 0x0000e000ff127b82 */ /* 0x000e620000000a00 */
[----:B------:R-:W-:Y:S01]  /*22c0*/  DFMA R6, R28, UR6, -R6 ;  /* 0x000000061c067c2b */ /* 0x000fe20008000806 */
[----:B------:R-:W-:Y:S01]  /*22d0*/  UMOV UR7, 0x3fd6d1f0 ;  /* 0x3fd6d1f000077882 */ /* 0x000fe20000000000 */
[----:B------:R-:W-:Y:S06]  /*22e0*/  F2F.F32.F64 R14, R14 ;  /* 0x0000000e000e7310 */ /* 0x000fec0000301000 */
[----:B------:R-:W-:-:S02]  /*22f0*/  DFMA R6, R6, R28, 1.7814779281616210938 ;  /* 0x3ffc80ef0606742b */ /* 0x000fc4000000001c */
[----:B------:R-:W-:Y:S01]  /*2300*/  F2F.F32.F64 R24, R12 ;  /* 0x0000000c00187310 */ /* 0x000fe20000301000 */
[----:B0-----:R-:W-:-:S05]  /*2310*/  FMUL R17, R17, -UR8 ;  /* 0x8000000811117c20 */ /* 0x001fca0008400000 */
[----:B------:R-:W-:Y:S01]  /*2320*/  DFMA R6, R6, R28, -UR6 ;  /* 0x8000000606067e2b */ /* 0x000fe2000800001c */
[----:B------:R-:W-:Y:S01]  /*2330*/  UMOV UR6, 0x40000000 ;  /* 0x4000000000067882 */ /* 0x000fe20000000000 */
[----:B------:R-:W-:Y:S01]  /*2340*/  UMOV UR7, 0x3fd470bf ;  /* 0x3fd470bf00077882 */ /* 0x000fe20000000000 */
[----:B------:R-:W-:-:S05]  /*2350*/  FFMA.SAT R3, R17, R4, 0.5 ;  /* 0x3f00000011037423 */ /* 0x000fca0000002004 */
[----:B------:R-:W-:Y:S01]  /*2360*/  DFMA R6, R6, R28, UR6 ;  /* 0x0000000606067e2b */ /* 0x000fe2000800001c */
[----:B------:R-:W-:Y:S02]  /*2370*/  UMOV UR7, 0x3fd98845 ;  /* 0x3fd9884500077882 */ /* 0x000fe40000000000 */
[----:B------:R-:W-:-:S05]  /*2380*/  DMUL R20, R20, UR6 ;  /* 0x0000000614147c28 */ /* 0x000fca0008000000 */
[----:B------:R-:W-:Y:S01]  /*2390*/  DMUL R28, R6, R28 ;  /* 0x0000001c061c7228 */ /* 0x000fe20000000000 */
[----:B------:R-:W-:-:S04]  /*23a0*/  IMAD.MOV.U32 R6, RZ, RZ, 0x437c0000 ;  /* 0x437c0000ff067424 */ /* 0x000fc800078e00ff */
[----:B------:R-:W-:-:S03]  /*23b0*/  FFMA.RM R3, R3, R6, 12582913 ;  /* 0x4b40000103037423 */ /* 0x000fc60000004006 */
[----:B------:R-:W-:Y:S01]  /*23c0*/  DMUL R28, R20, R28 ;  /* 0x0000001c141c7228 */ /* 0x000fe20000000000 */
[C---:B------:R-:W-:Y:S01]  /*23d0*/  FADD R4, R3.reuse, -12583039 ;  /* 0xcb40007f03047421 */ /* 0x040fe20000000000 */
[----:B------:R-:W-:Y:S01]  /*23e0*/  SHF.L.U32 R3, R3, 0x17, RZ ;  /* 0x0000001703037819 */ /* 0x000fe200000006ff */
[----:B------:R-:W0:Y:S02]  /*23f0*/  LDC.64 R20, c[0x0][0x388] ;  /* 0x0000e200ff147b82 */ /* 0x000e240000000a00 */
[----:B------:R-:W-:-:S03]  /*2400*/  FFMA R4, R17, 1.4426950216293334961, -R4 ;  /* 0x3fb8aa3b11047823 */ /* 0x000fc60000000804 */
[----:B------:R-:W-:Y:S01]  /*2410*/  DADD R6, -R28, 1 ;  /* 0x3ff000001c067429 */ /* 0x000fe20000000100 */
[----:B------:R-:W-:-:S06]  /*2420*/  FFMA R4, R17, 1.925963033500011079e-08, R4 ;  /* 0x32a5706011047823 */ /* 0x000fcc0000000004 */
[----:B------:R-:W2:Y:S03]  /*2430*/  MUFU.EX2 R4, R4 ;  /* 0x0000000400047308 */ /* 0x000ea60000000800 */
[----:B------:R-:W-:Y:S02]  /*2440*/  FSEL R16, R6, R28, P0 ;  /* 0x0000001c06107208 */ /* 0x000fe40000000000 */
[----:B------:R-:W-:-:S04]  /*2450*/  FSEL R17, R7, R29, P0 ;  /* 0x0000001d07117208 */ /* 0x000fc80000000000 */
[----:B------:R-:W3:Y:S01]  /*2460*/  F2F.F32.F64 R16, R16 ;  /* 0x0000001000107310 */ /* 0x000ee20000301000 */
[----:B--2---:R-:W-:-:S07]  /*2470*/  FMUL R0, R3, R4 ;  /* 0x0000000403007220 */ /* 0x004fce0000400000 */
[----:B------:R-:W-:Y:S01]  /*2480*/  F2F.F64.F32 R2, R2 ;  /* 0x0000000200027310 */ /* 0x000fe20000201800 */
[----:B------:R-:W-:Y:S01]  /*2490*/  FMUL R23, R23, R0 ;  /* 0x0000000017177220 */ /* 0x000fe20000400000 */
[----:B---3--:R-:W-:-:S03]  /*24a0*/  FADD R8, -R16, 1 ;  /* 0x3f80000010087421 */ /* 0x008fc60000000100 */
[----:B------:R-:W-:Y:S01]  /*24b0*/  FMUL R0, R16, R23 ;  /* 0x0000001710007220 */ /* 0x000fe20000400000 */
[C---:B------:R-:W-:Y:S01]  /*24c0*/  DADD R16, -R10.reuse, 1 ;  /* 0x3ff000000a107429 */ /* 0x040fe20000000100 */
[----:B------:R-:W-:Y:S02]  /*24d0*/  FMUL R23, R23, R8 ;  /* 0x0000000817177220 */ /* 0x000fe40000400000 */
[----:B------:R-:W2:Y:S08]  /*24e0*/  F2F.F64.F32 R6, R0 ;  /* 0x0000000000067310 */ /* 0x000eb00000201800 */
[----:B------:R-:W3:Y:S01]  /*24f0*/  F2F.F64.F32 R8, R23 ;  /* 0x0000001700087310 */ /* 0x000ee20000201800 */
[----:B--2---:R-:W-:-:S07]  /*2500*/  DFMA R6, R10, R2, -R6 ;  /* 0x000000020a06722b */ /* 0x004fce0000000806 */
[----:B------:R-:W2:Y:S01]  /*2510*/  F2F.F32.F64 R15, R6 ;  /* 0x00000006000f7310 */ /* 0x000ea20000301000 */
[----:B---3--:R-:W-:Y:S01]  /*2520*/  DFMA R8, R2, -R16, R8 ;  /* 0x800000100208722b */ /* 0x008fe20000000008 */
[----:B-1----:R-:W-:-:S06]  /*2530*/  IMAD.WIDE R2, R5, 0x8, R18 ;  /* 0x0000000805027825 */ /* 0x002fcc00078e0212 */
[----:B------:R-:W1:Y:S01]  /*2540*/  F2F.F32.F64 R25, R8 ;  /* 0x0000000800197310 */ /* 0x000e620000301000 */
[----:B0-----:R-:W-:Y:S01]  /*2550*/  IMAD.WIDE R4, R5, 0x8, R20 ;  /* 0x0000000805047825 */ /* 0x001fe200078e0214 */
[----:B--2---:R-:W-:Y:S04]  /*2560*/  STG.E.64 desc[UR4][R2.64], R14 ;  /* 0x0000000e02007986 */ /* 0x004fe8000c101b04 */
[----:B-1----:R-:W-:Y:S01]  /*2570*/  STG.E.64 desc[UR4][R4.64], R24 ;  /* 0x0000001804007986 */ /* 0x002fe2000c101b04 */
[----:B------:R-:W-:Y:S05]  /*2580*/  EXIT ;  /* 0x000000000000794d */ /* 0x000fea0003800000 */
        .weak           $__internal_0_$__cuda_sm20_dblrcp_rn_slowpath_v3
        .type           $__internal_0_$__cuda_sm20_dblrcp_rn_slowpath_v3,@function
        .size           $__internal_0_$__cuda_sm20_dblrcp_rn_slowpath_v3,($__internal_1_$__cuda_sm20_rcp_rn_f32_slowpath - $__internal_0_$__cuda_sm20_dblrcp_rn_slowpath_v3)
$__internal_0_$__cuda_sm20_dblrcp_rn_slowpath_v3:
[----:B------:R-:W-:Y:S01]  /*2590*/  DSETP.GTU.AND P0, PT, |R18|, +INF , PT ;  /* 0x7ff000001200742a */ /* 0x000fe20003f0c200 */
[----:B------:R-:W-:-:S13]  /*25a0*/  BSSY.RECONVERGENT B1, `(.L_x_30) ;  /* 0x0000024000017945 */ /* 0x000fda0003800200 */
[----:B------:R-:W-:Y:S05]  /*25b0*/  @P0 BRA `(.L_x_31) ;  /* 0x0000000000800947 */ /* 0x000fea0003800000 */
[----:B------:R-:W-:-:S05]  /*25c0*/  LOP3.LUT R3, R19, 0x7fffffff, RZ, 0xc0, !PT ;  /* 0x7fffffff13037812 */ /* 0x000fca00078ec0ff */
[----:B------:R-:W-:-:S05]  /*25d0*/  VIADD R7, R3, 0xffffffff ;  /* 0xffffffff03077836 */ /* 0x000fca0000000000 */
[----:B------:R-:W-:-:S13]  /*25e0*/  ISETP.GE.U32.AND P0, PT, R7, 0x7fefffff, PT ;  /* 0x7fefffff0700780c */ /* 0x000fda0003f06070 */
[----:B------:R-:W-:Y:S01]  /*25f0*/  @P0 LOP3.LUT R25, R19, 0x7ff00000, RZ, 0x3c, !PT ;  /* 0x7ff0000013190812 */ /* 0x000fe200078e3cff */
[----:B------:R-:W-:Y:S01]  /*2600*/  @P0 IMAD.MOV.U32 R24, RZ, RZ, RZ ;  /* 0x000000ffff180224 */ /* 0x000fe200078e00ff */
[----:B------:R-:W-:Y:S06]  /*2610*/  @P0 BRA `(.L_x_32) ;  /* 0x0000000000700947 */ /* 0x000fec0003800000 */
[----:B------:R-:W-:-:S13]  /*2620*/  ISETP.GE.U32.AND P0, PT, R3, 0x1000001, PT ;  /* 0x010000010300780c */ /* 0x000fda0003f06070 */
[----:B------:R-:W-:Y:S05]  /*2630*/  @!P0 BRA `(.L_x_33) ;  /* 0x0000000000388947 */ /* 0x000fea0003800000 */
[----:B------:R-:W-:Y:S01]  /*2640*/  IADD3 R31, PT, PT, R19, -0x3fe00000, RZ ;  /* 0xc0200000131f7810 */ /* 0x000fe20007ffe0ff */
[----:B------:R-:W-:Y:S02]  /*2650*/  IMAD.MOV.U32 R30, RZ, RZ, R18 ;  /* 0x000000ffff1e7224 */ /* 0x000fe400078e0012 */
[----:B------:R-:W-:Y:S01]  /*2660*/  IMAD.MOV.U32 R24, RZ, RZ, R8 ;  /* 0x000000ffff187224 */ /* 0x000fe200078e0008 */
[----:B------:R-:W0:Y:S05]  /*2670*/  MUFU.RCP64H R25, R31 ;  /* 0x0000001f00197308 */ /* 0x000e2a0000001800 */
[----:B0-----:R-:W-:-:S08]  /*2680*/  DFMA R32, -R30, R24, 1 ;  /* 0x3ff000001e20742b */ /* 0x001fd00000000118 */
[----:B------:R-:W-:-:S08]  /*2690*/  DFMA R32, R32, R32, R32 ;  /* 0x000000202020722b */ /* 0x000fd00000000020 */
[----:B------:R-:W-:-:S08]  /*26a0*/  DFMA R32, R24, R32, R24 ;  /* 0x000000201820722b */ /* 0x000fd00000000018 */
[----:B------:R-:W-:-:S08]  /*26b0*/  DFMA R24, -R30, R32, 1 ;  /* 0x3ff000001e18742b */ /* 0x000fd00000000120 */
[----:B------:R-:W-:-:S08]  /*26c0*/  DFMA R24, R32, R24, R32 ;  /* 0x000000182018722b */ /* 0x000fd00000000020 */
[----:B------:R-:W-:-:S08]  /*26d0*/  DMUL R24, R24, 2.2250738585072013831e-308 ;  /* 0x0010000018187828 */ /* 0x000fd00000000000 */
[----:B------:R-:W-:-:S08]  /*26e0*/  DFMA R18, -R18, R24, 1 ;  /* 0x3ff000001212742b */ /* 0x000fd00000000118 */
[----:B------:R-:W-:-:S08]  /*26f0*/  DFMA R18, R18, R18, R18 ;  /* 0x000000121212722b */ /* 0x000fd00000000012 */
[----:B------:R-:W-:Y:S01]  /*2700*/  DFMA R24, R24, R18, R24 ;  /* 0x000000121818722b */ /* 0x000fe20000000018 */
[----:B------:R-:W-:Y:S10]  /*2710*/  BRA `(.L_x_32) ;  /* 0x0000000000307947 */ /* 0x000ff40003800000 */
.L_x_33:
[----:B------:R-:W-:Y:S01]  /*2720*/  DMUL R30, R18, 8.11296384146066816958e+31 ;  /* 0x46900000121e7828 */ /* 0x000fe20000000000 */
[----:B------:R-:W-:-:S05]  /*2730*/  MOV R18, R8 ;  /* 0x0000000800127202 */ /* 0x000fca0000000f00 */
[----:B------:R-:W0:Y:S02]  /*2740*/  MUFU.RCP64H R19, R31 ;  /* 0x0000001f00137308 */ /* 0x000e240000001800 */
[----:B0-----:R-:W-:-:S08]  /*2750*/  DFMA R24, -R30, R18, 1 ;  /* 0x3ff000001e18742b */ /* 0x001fd00000000112 */
[----:B------:R-:W-:-:S08]  /*2760*/  DFMA R24, R24, R24, R24 ;  /* 0x000000181818722b */ /* 0x000fd00000000018 */
[----:B------:R-:W-:-:S08]  /*2770*/  DFMA R24, R18, R24, R18 ;  /* 0x000000181218722b */ /* 0x000fd00000000012 */
[----:B------:R-:W-:-:S08]  /*2780*/  DFMA R18, -R30, R24, 1 ;  /* 0x3ff000001e12742b */ /* 0x000fd00000000118 */
[----:B------:R-:W-:-:S08]  /*2790*/  DFMA R18, R24, R18, R24 ;  /* 0x000000121812722b */ /* 0x000fd00000000018 */
[----:B------:R-:W-:Y:S01]  /*27a0*/  DMUL R24, R18, 8.11296384146066816958e+31 ;  /* 0x4690000012187828 */ /* 0x000fe20000000000 */
[----:B------:R-:W-:Y:S10]  /*27b0*/  BRA `(.L_x_32) ;  /* 0x0000000000087947 */ /* 0x000ff40003800000 */
.L_x_31:
[----:B------:R-:W-:Y:S01]  /*27c0*/  LOP3.LUT R25, R19, 0x80000, RZ, 0xfc, !PT ;  /* 0x0008000013197812 */ /* 0x000fe200078efcff */
[----:B------:R-:W-:-:S07]  /*27d0*/  IMAD.MOV.U32 R24, RZ, RZ, R18 ;  /* 0x000000ffff187224 */ /* 0x000fce00078e0012 */
.L_x_32:
[----:B------:R-:W-:Y:S05]  /*27e0*/  BSYNC.RECONVERGENT B1 ;  /* 0x0000000000017941 */ /* 0x000fea0003800200 */
.L_x_30:
[----:B------:R-:W-:Y:S01]  /*27f0*/  IMAD.MOV.U32 R18, RZ, RZ, R4 ;  /* 0x000000ffff127224 */ /* 0x000fe200078e0004 */
[----:B------:R-:W-:-:S04]  /*2800*/  MOV R19, 0x0 ;  /* 0x0000000000137802 */ /* 0x000fc80000000f00 */
[----:B------:R-:W-:Y:S05]  /*2810*/  RET.REL.NODEC R18 `(_Z15BlackScholesGPUP6float2S0_S0_S0_S0_ffi) ;  /* 0xffffffd412f87950 */ /* 0x000fea0003c3ffff */
        .weak           $__internal_1_$__cuda_sm20_rcp_rn_f32_slowpath
        .type           $__internal_1_$__cuda_sm20_rcp_rn_f32_slowpath,@function
        .size           $__internal_1_$__cuda_sm20_rcp_rn_f32_slowpath,($__internal_2_$__cuda_sm3x_div_rn_noftz_f32_slowpath - $__internal_1_$__cuda_sm20_rcp_rn_f32_slowpath)
$__internal_1_$__cuda_sm20_rcp_rn_f32_slowpath:
[----:B------:R-:W-:Y:S01]  /*2820*/  IMAD.SHL.U32 R4, R3, 0x2, RZ ;  /* 0x0000000203047824 */ /* 0x000fe200078e00ff */
[----:B------:R-:W-:Y:S04]  /*2830*/  BSSY.RECONVERGENT B1, `(.L_x_34) ;  /* 0x0000030000017945 */ /* 0x000fe80003800200 */
[----:B------:R-:W-:-:S04]  /*2840*/  SHF.R.U32.HI R4, RZ, 0x18, R4 ;  /* 0x00000018ff047819 */ /* 0x000fc80000011604 */
[----:B------:R-:W-:-:S13]  /*2850*/  ISETP.NE.U32.AND P0, PT, R4, RZ, PT ;  /* 0x000000ff0400720c */ /* 0x000fda0003f05070 */
[----:B------:R-:W-:Y:S05]  /*2860*/  @P0 BRA `(.L_x_35) ;  /* 0x0000000000280947 */ /* 0x000fea0003800000 */
[----:B------:R-:W-:-:S05]  /*2870*/  IMAD.SHL.U32 R4, R3, 0x2, RZ ;  /* 0x0000000203047824 */ /* 0x000fca00078e00ff */
[----:B------:R-:W-:-:S13]  /*2880*/  ISETP.NE.AND P0, PT, R4, RZ, PT ;  /* 0x000000ff0400720c */ /* 0x000fda0003f05270 */
[----:B------:R-:W-:Y:S01]  /*2890*/  @P0 FFMA R10, R3, 1.84467440737095516160e+19, RZ ;  /* 0x5f800000030a0823 */ /* 0x000fe200000000ff */
[----:B------:R-:W-:Y:S08]  /*28a0*/  @!P0 MUFU.RCP R7, R3 ;  /* 0x0000000300078308 */ /* 0x000ff00000001000 */
[----:B------:R-:W0:Y:S02]  /*28b0*/  @P0 MUFU.RCP R19, R10 ;  /* 0x0000000a00130308 */ /* 0x000e240000001000 */
[----:B0-----:R-:W-:-:S04]  /*28c0*/  @P0 FFMA R4, R10, R19, -1 ;  /* 0xbf8000000a040423 */ /* 0x001fc80000000013 */
[----:B------:R-:W-:-:S04]  /*28d0*/  @P0 FADD.FTZ R4, -R4, -RZ ;  /* 0x800000ff04040221 */ /* 0x000fc80000010100 */
[----:B------:R-:W-:-:S04]  /*28e0*/  @P0 FFMA R4, R19, R4, R19 ;  /* 0x0000000413040223 */ /* 0x000fc80000000013 */
[----:B------:R-:W-:Y:S01]  /*28f0*/  @P0 FFMA R7, R4, 1.84467440737095516160e+19, RZ ;  /* 0x5f80000004070823 */ /* 0x000fe200000000ff */
[----:B------:R-:W-:Y:S06]  /*2900*/  BRA `(.L_x_36) ;  /* 0x0000000000887947 */ /* 0x000fec0003800000 */
.L_x_35:
[----:B------:R-:W-:-:S04]  /*2910*/  IADD3 R7, PT, PT, R4, -0xfd, RZ ;  /* 0xffffff0304077810 */ /* 0x000fc80007ffe0ff */
[----:B------:R-:W-:-:S13]  /*2920*/  ISETP.GT.U32.AND P0, PT, R7, 0x1, PT ;  /* 0x000000010700780c */ /* 0x000fda0003f04070 */
[----:B------:R-:W-:Y:S05]  /*2930*/  @P0 BRA `(.L_x_37) ;  /* 0x0000000000780947 */ /* 0x000fea0003800000 */
[----:B------:R-:W-:Y:S01]  /*2940*/  LOP3.LUT R10, R3, 0x7fffff, RZ, 0xc0, !PT ;  /* 0x007fffff030a7812 */ /* 0x000fe200078ec0ff */
[----:B------:R-:W-:-:S03]  /*2950*/  IMAD.MOV.U32 R22, RZ, RZ, 0x3 ;  /* 0x00000003ff167424 */ /* 0x000fc600078e00ff */
[----:B------:R-:W-:Y:S02]  /*2960*/  LOP3.LUT R18, R10, 0x3f800000, RZ, 0xfc, !PT ;  /* 0x3f8000000a127812 */ /* 0x000fe400078efcff */
[----:B------:R-:W-:Y:S02]  /*2970*/  SHF.L.U32 R21, R22, R7, RZ ;  /* 0x0000000716157219 */ /* 0x000fe400000006ff */
[----:B------:R-:W0:Y:S02]  /*2980*/  MUFU.RCP R19, R18 ;  /* 0x0000001200137308 */ /* 0x000e240000001000 */
[----:B0-----:R-:W-:-:S04]  /*2990*/  FFMA R10, R18, R19, -1 ;  /* 0xbf800000120a7423 */ /* 0x001fc80000000013 */
[----:B------:R-:W-:-:S04]  /*29a0*/  FADD.FTZ R10, -R10, -RZ ;  /* 0x800000ff0a0a7221 */ /* 0x000fc80000010100 */
[CCC-:B------:R-:W-:Y:S01]  /*29b0*/  FFMA.RM R20, R19.reuse, R10.reuse, R19.reuse ;  /* 0x0000000a13147223 */ /* 0x1c0fe20000004013 */
[----:B------:R-:W-:-:S04]  /*29c0*/  FFMA.RP R19, R19, R10, R19 ;  /* 0x0000000a13137223 */ /* 0x000fc80000008013 */
[C---:B------:R-:W-:Y:S02]  /*29d0*/  LOP3.LUT R10, R20.reuse, 0x7fffff, RZ, 0xc0, !PT ;  /* 0x007fffff140a7812 */ /* 0x040fe400078ec0ff */
[----:B------:R-:W-:Y:S02]  /*29e0*/  FSETP.NEU.FTZ.AND P0, PT, R20, R19, PT ;  /* 0x000000131400720b */ /* 0x000fe40003f1d000 */
[----:B------:R-:W-:Y:S02]  /*29f0*/  LOP3.LUT R10, R10, 0x800000, RZ, 0xfc, !PT ;  /* 0x008000000a0a7812 */ /* 0x000fe400078efcff */
[----:B------:R-:W-:Y:S02]  /*2a00*/  SEL R19, RZ, 0xffffffff, !P0 ;  /* 0xffffffffff137807 */ /* 0x000fe40004000000 */
[----:B------:R-:W-:-:S03]  /*2a10*/  LOP3.LUT R18, R21, R10, RZ, 0xc0, !PT ;  /* 0x0000000a15127212 */ /* 0x000fc600078ec0ff */
[----:B------:R-:W-:Y:S01]  /*2a20*/  IMAD.MOV R19, RZ, RZ, -R19 ;  /* 0x000000ffff137224 */ /* 0x000fe200078e0a13 */
[----:B------:R-:W-:-:S04]  /*2a30*/  SHF.R.U32.HI R18, RZ, R7, R18 ;  /* 0x00000007ff127219 */ /* 0x000fc80000011612 */
[----:B------:R-:W-:Y:S02]  /*2a40*/  LOP3.LUT P1, RZ, R19, R7, R10, 0xf8, !PT ;  /* 0x0000000713ff7212 */ /* 0x000fe4000782f80a */
[C---:B------:R-:W-:Y:S02]  /*2a50*/  LOP3.LUT P0, RZ, R18.reuse, 0x1, RZ, 0xc0, !PT ;  /* 0x0000000112ff7812 */ /* 0x040fe4000780c0ff */
[----:B------:R-:W-:-:S04]  /*2a60*/  LOP3.LUT P2, RZ, R18, 0x2, RZ, 0xc0, !PT ;  /* 0x0000000212ff7812 */ /* 0x000fc8000784c0ff */
[----:B------:R-:W-:Y:S02]  /*2a70*/  PLOP3.LUT P0, PT, P0, P1, P2, 0xe0, 0x0 ;  /* 0x000000000000781c */ /* 0x000fe40000703c20 */
[----:B------:R-:W-:Y:S02]  /*2a80*/  LOP3.LUT P1, RZ, R3, 0x7fffff, RZ, 0xc0, !PT ;  /* 0x007fffff03ff7812 */ /* 0x000fe4000782c0ff */
[----:B------:R-:W-:-:S04]  /*2a90*/  SEL R7, RZ, 0x1, !P0 ;  /* 0x00000001ff077807 */ /* 0x000fc80004000000 */
[----:B------:R-:W-:-:S04]  /*2aa0*/  IADD3 R7, PT, PT, -R7, RZ, RZ ;  /* 0x000000ff07077210 */ /* 0x000fc80007ffe1ff */
[----:B------:R-:W-:Y:S01]  /*2ab0*/  ISETP.GE.AND P0, PT, R7, RZ, PT ;  /* 0x000000ff0700720c */ /* 0x000fe20003f06270 */
[----:B------:R-:W-:-:S05]  /*2ac0*/  VIADD R7, R4, 0xffffff04 ;  /* 0xffffff0404077836 */ /* 0x000fca0000000000 */
[----:B------:R-:W-:-:S07]  /*2ad0*/  SHF.R.U32.HI R10, RZ, R7, R10 ;  /* 0x00000007ff0a7219 */ /* 0x000fce000001160a */
[----:B------:R-:W-:-:S05]  /*2ae0*/  @!P0 VIADD R10, R10, 0x1 ;  /* 0x000000010a0a8836 */ /* 0x000fca0000000000 */
[----:B------:R-:W-:-:S04]  /*2af0*/  @!P1 SHF.L.U32 R10, R10, 0x1, RZ ;  /* 0x000000010a0a9819 */ /* 0x000fc800000006ff */
[----:B------:R-:W-:Y:S01]  /*2b00*/  LOP3.LUT R7, R10, 0x80000000, R3, 0xf8, !PT ;  /* 0x800000000a077812 */ /* 0x000fe200078ef803 */
[----:B------:R-:W-:Y:S06]  /*2b10*/  BRA `(.L_x_36) ;  /* 0x0000000000047947 */ /* 0x000fec0003800000 */
.L_x_37:
[----:B------:R0:W1:Y:S02]  /*2b20*/  MUFU.RCP R7, R3 ;  /* 0x0000000300077308 */ /* 0x0000640000001000 */
.L_x_36:
[----:B------:R-:W-:Y:S05]  /*2b30*/  BSYNC.RECONVERGENT B1 ;  /* 0x0000000000017941 */ /* 0x000fea0003800200 */
.L_x_34:
[----:B------:R-:W-:Y:S02]  /*2b40*/  IMAD.MOV.U32 R18, RZ, RZ, R8 ;  /* 0x000000ffff127224 */ /* 0x000fe400078e0008 */
[----:B------:R-:W-:-:S04]  /*2b50*/  IMAD.MOV.U32 R19, RZ, RZ, 0x0 ;  /* 0x00000000ff137424 */ /* 0x000fc800078e00ff */
[----:B01----:R-:W-:Y:S05]  /*2b60*/  RET.REL.NODEC R18 `(_Z15BlackScholesGPUP6float2S0_S0_S0_S0_ffi) ;  /* 0xffffffd412247950 */ /* 0x003fea0003c3ffff */
        .weak           $__internal_2_$__cuda_sm3x_div_rn_noftz_f32_slowpath
        .type           $__internal_2_$__cuda_sm3x_div_rn_noftz_f32_slowpath,@function
        .size           $__internal_2_$__cuda_sm3x_div_rn_noftz_f32_slowpath,(.L_x_52 - $__internal_2_$__cuda_sm3x_div_rn_noftz_f32_slowpath)
$__internal_2_$__cuda_sm3x_div_rn_noftz_f32_slowpath:
[----:B------:R-:W-:Y:S01]  /*2b70*/  SHF.R.U32.HI R7, RZ, 0x17, R20 ;  /* 0x00000017ff077819 */ /* 0x000fe20000011614 */
[----:B------:R-:W-:Y:S01]  /*2b80*/  BSSY.RECONVERGENT B1, `(.L_x_38) ;  /* 0x0000062000017945 */ /* 0x000fe20003800200 */
[----:B------:R-:W-:Y:S02]  /*2b90*/  SHF.R.U32.HI R10, RZ, 0x17, R3 ;  /* 0x00000017ff0a7819 */ /* 0x000fe40000011603 */
[----:B------:R-:W-:Y:S02]  /*2ba0*/  LOP3.LUT R7, R7, 0xff, RZ, 0xc0, !PT ;  /* 0x000000ff07077812 */ /* 0x000fe400078ec0ff */
[----:B------:R-:W-:Y:S02]  /*2bb0*/  LOP3.LUT R10, R10, 0xff, RZ, 0xc0, !PT ;  /* 0x000000ff0a0a7812 */ /* 0x000fe400078ec0ff */
[----:B------:R-:W-:-:S03]  /*2bc0*/  IADD3 R18, PT, PT, R7, -0x1, RZ ;  /* 0xffffffff07127810 */ /* 0x000fc60007ffe0ff */
[----:B------:R-:W-:Y:S01]  /*2bd0*/  VIADD R19, R10, 0xffffffff ;  /* 0xffffffff0a137836 */ /* 0x000fe20000000000 */
[----:B------:R-:W-:-:S04]  /*2be0*/  ISETP.GT.U32.AND P0, PT, R18, 0xfd, PT ;  /* 0x000000fd1200780c */ /* 0x000fc80003f04070 */
[----:B------:R-:W-:-:S13]  /*2bf0*/  ISETP.GT.U32.OR P0, PT, R19, 0xfd, P0 ;  /* 0x000000fd1300780c */ /* 0x000fda0000704470 */
[----:B------:R-:W-:Y:S01]  /*2c00*/  @!P0 IMAD.MOV.U32 R8, RZ, RZ, RZ ;  /* 0x000000ffff088224 */ /* 0x000fe200078e00ff */
[----:B------:R-:W-:Y:S06]  /*2c10*/  @!P0 BRA `(.L_x_39) ;  /* 0x00000000005c8947 */ /* 0x000fec0003800000 */
[----:B------:R-:W-:Y:S02]  /*2c20*/  FSETP.GTU.FTZ.AND P0, PT, |R3|, +INF , PT ;  /* 0x7f8000000300780b */ /* 0x000fe40003f1c200 */
[----:B------:R-:W-:-:S04]  /*2c30*/  FSETP.GTU.FTZ.AND P1, PT, |R20|, +INF , PT ;  /* 0x7f8000001400780b */ /* 0x000fc80003f3c200 */
[----:B------:R-:W-:-:S13]  /*2c40*/  PLOP3.LUT P0, PT, P0, P1, PT, 0xf8, 0x8f ;  /* 0x00000000008f781c */ /* 0x000fda0000703f70 */
[----:B------:R-:W-:Y:S05]  /*2c50*/  @P0 BRA `(.L_x_40) ;  /* 0x00000004004c0947 */ /* 0x000fea0003800000 */
[----:B------:R-:W-:-:S13]  /*2c60*/  LOP3.LUT P0, RZ, R20, 0x7fffffff, R3, 0xc8, !PT ;  /* 0x7fffffff14ff7812 */ /* 0x000fda000780c803 */
[----:B------:R-:W-:Y:S05]  /*2c70*/  @!P0 BRA `(.L_x_41) ;  /* 0x00000004003c8947 */ /* 0x000fea0003800000 */
[C---:B------:R-:W-:Y:S02]  /*2c80*/  FSETP.NEU.FTZ.AND P2, PT, |R3|.reuse, +INF , PT ;  /* 0x7f8000000300780b */ /* 0x040fe40003f5d200 */
[----:B------:R-:W-:Y:S02]  /*2c90*/  FSETP.NEU.FTZ.AND P1, PT, |R20|, +INF , PT ;  /* 0x7f8000001400780b */ /* 0x000fe40003f3d200 */
[----:B------:R-:W-:-:S11]  /*2ca0*/  FSETP.NEU.FTZ.AND P0, PT, |R3|, +INF , PT ;  /* 0x7f8000000300780b */ /* 0x000fd60003f1d200 */
[----:B------:R-:W-:Y:S05]  /*2cb0*/  @!P1 BRA !P2, `(.L_x_41) ;  /* 0x00000004002c9947 */ /* 0x000fea0005000000 */
[----:B------:R-:W-:-:S04]  /*2cc0*/  LOP3.LUT P2, RZ, R3, 0x7fffffff, RZ, 0xc0, !PT ;  /* 0x7fffffff03ff7812 */ /* 0x000fc8000784c0ff */
[----:B------:R-:W-:-:S13]  /*2cd0*/  PLOP3.LUT P1, PT, P1, P2, PT, 0x2f, 0xf2 ;  /* 0x0000000000f2781c */ /* 0x000fda0000f24577 */
[----:B------:R-:W-:Y:S05]  /*2ce0*/  @P1 BRA `(.L_x_42) ;  /* 0x0000000400181947 */ /* 0x000fea0003800000 */
[----:B------:R-:W-:-:S04]  /*2cf0*/  LOP3.LUT P1, RZ, R20, 0x7fffffff, RZ, 0xc0, !PT ;  /* 0x7fffffff14ff7812 */ /* 0x000fc8000782c0ff */
[----:B------:R-:W-:-:S13]  /*2d00*/  PLOP3.LUT P0, PT, P0, P1, PT, 0x2f, 0xf2 ;  /* 0x0000000000f2781c */ /* 0x000fda0000702577 */
[----:B------:R-:W-:Y:S05]  /*2d10*/  @P0 BRA `(.L_x_43) ;  /* 0x0000000400000947 */ /* 0x000fea0003800000 */
[----:B------:R-:W-:Y:S02]  /*2d20*/  ISETP.GE.AND P0, PT, R19, RZ, PT ;  /* 0x000000ff1300720c */ /* 0x000fe40003f06270 */
[----:B------:R-:W-:-:S11]  /*2d30*/  ISETP.GE.AND P1, PT, R18, RZ, PT ;  /* 0x000000ff1200720c */ /* 0x000fd60003f26270 */
[----:B------:R-:W-:Y:S01]  /*2d40*/  @P0 MOV R8, RZ ;  /* 0x000000ff00080202 */ /* 0x000fe20000000f00 */
[----:B------:R-:W-:Y:S02]  /*2d50*/  @!P0 IMAD.MOV.U32 R8, RZ, RZ, -0x40 ;  /* 0xffffffc0ff088424 */ /* 0x000fe400078e00ff */
[----:B------:R-:W-:Y:S01]  /*2d60*/  @!P0 FFMA R3, R3, 1.84467440737095516160e+19, RZ ;  /* 0x5f80000003038823 */ /* 0x000fe200000000ff */
[----:B------:R-:W-:Y:S01]  /*2d70*/  @!P1 FFMA R20, R20, 1.84467440737095516160e+19, RZ ;  /* 0x5f80000014149823 */ /* 0x000fe200000000ff */
[----:B------:R-:W-:-:S07]  /*2d80*/  @!P1 VIADD R8, R8, 0x40 ;  /* 0x0000004008089836 */ /* 0x000fce0000000000 */
.L_x_39:
[----:B------:R-:W-:Y:S01]  /*2d90*/  LEA R19, R7, 0xc0800000, 0x17 ;  /* 0xc080000007137811 */ /* 0x000fe200078eb8ff */
[----:B------:R-:W-:Y:S01]  /*2da0*/  VIADD R10, R10, 0xffffff81 ;  /* 0xffffff810a0a7836 */ /* 0x000fe20000000000 */
[----:B------:R-:W-:Y:S02]  /*2db0*/  BSSY.RECONVERGENT B2, `(.L_x_44) ;  /* 0x0000035000027945 */ /* 0x000fe40003800200 */
[----:B------:R-:W-:Y:S01]  /*2dc0*/  IADD3 R24, PT, PT, -R19, R20, RZ ;  /* 0x0000001413187210 */ /* 0x000fe20007ffe1ff */
[C---:B------:R-:W-:Y:S01]  /*2dd0*/  IMAD R3, R10.reuse, -0x800000, R3 ;  /* 0xff8000000a037824 */ /* 0x040fe200078e0203 */
[----:B------:R-:W-:Y:S02]  /*2de0*/  IADD3 R25, PT, PT, R10, 0x7f, -R7 ;  /* 0x0000007f0a197810 */ /* 0x000fe40007ffe807 */
[----:B------:R-:W0:Y:S01]  /*2df0*/  MUFU.RCP R19, R24 ;  /* 0x0000001800137308 */ /* 0x000e220000001000 */
[----:B------:R-:W-:Y:S02]  /*2e00*/  FADD.FTZ R18, -R24, -RZ ;  /* 0x800000ff18127221 */ /* 0x000fe40000010100 */
[----:B------:R-:W-:-:S02]  /*2e10*/  IMAD.IADD R8, R25, 0x1, R8 ;  /* 0x0000000119087824 */ /* 0x000fc400078e0208 */
[----:B0-----:R-:W-:-:S04]  /*2e20*/  FFMA R20, R19, R18, 1 ;  /* 0x3f80000013147423 */ /* 0x001fc80000000012 */
[----:B------:R-:W-:-:S04]  /*2e30*/  FFMA R20, R19, R20, R19 ;  /* 0x0000001413147223 */ /* 0x000fc80000000013 */
[----:B------:R-:W-:-:S04]  /*2e40*/  FFMA R19, R3, R20, RZ ;  /* 0x0000001403137223 */ /* 0x000fc800000000ff */
[----:B------:R-:W-:-:S04]  /*2e50*/  FFMA R22, R18, R19, R3 ;  /* 0x0000001312167223 */ /* 0x000fc80000000003 */
[----:B------:R-:W-:-:S04]  /*2e60*/  FFMA R19, R20, R22, R19 ;  /* 0x0000001614137223 */ /* 0x000fc80000000013 */
[----:B------:R-:W-:-:S04]  /*2e70*/  FFMA R18, R18, R19, R3 ;  /* 0x0000001312127223 */ /* 0x000fc80000000003 */
[----:B------:R-:W-:-:S05]  /*2e80*/  FFMA R3, R20, R18, R19 ;  /* 0x0000001214037223 */ /* 0x000fca0000000013 */
[----:B------:R-:W-:-:S04]  /*2e90*/  SHF.R.U32.HI R7, RZ, 0x17, R3 ;  /* 0x00000017ff077819 */ /* 0x000fc80000011603 */
[----:B------:R-:W-:-:S04]  /*2ea0*/  LOP3.LUT R7, R7, 0xff, RZ, 0xc0, !PT ;  /* 0x000000ff07077812 */ /* 0x000fc800078ec0ff */
[----:B------:R-:W-:-:S05]  /*2eb0*/  IADD3 R7, PT, PT, R7, R8, RZ ;  /* 0x0000000807077210 */ /* 0x000fca0007ffe0ff */
[----:B------:R-:W-:-:S05]  /*2ec0*/  VIADD R10, R7, 0xffffffff ;  /* 0xffffffff070a7836 */ /* 0x000fca0000000000 */
[----:B------:R-:W-:-:S13]  /*2ed0*/  ISETP.GE.U32.AND P0, PT, R10, 0xfe, PT ;  /* 0x000000fe0a00780c */ /* 0x000fda0003f06070 */
[----:B------:R-:W-:Y:S05]  /*2ee0*/  @!P0 BRA `(.L_x_45) ;  /* 0x0000000000808947 */ /* 0x000fea0003800000 */
[----:B------:R-:W-:-:S13]  /*2ef0*/  ISETP.GT.AND P0, PT, R7, 0xfe, PT ;  /* 0x000000fe0700780c */ /* 0x000fda0003f04270 */
[----:B------:R-:W-:Y:S05]  /*2f00*/  @P0 BRA `(.L_x_46) ;  /* 0x00000000006c0947 */ /* 0x000fea0003800000 */
[----:B------:R-:W-:-:S13]  /*2f10*/  ISETP.GE.AND P0, PT, R7, 0x1, PT ;  /* 0x000000010700780c */ /* 0x000fda0003f06270 */
[----:B------:R-:W-:Y:S05]  /*2f20*/  @P0 BRA `(.L_x_47) ;  /* 0x0000000000740947 */ /* 0x000fea0003800000 */
[----:B------:R-:W-:Y:S02]  /*2f30*/  ISETP.GE.AND P0, PT, R7, -0x18, PT ;  /* 0xffffffe80700780c */ /* 0x000fe40003f06270 */
[----:B------:R-:W-:-:S11]  /*2f40*/  LOP3.LUT R3, R3, 0x80000000, RZ, 0xc0, !PT ;  /* 0x8000000003037812 */ /* 0x000fd600078ec0ff */
[----:B------:R-:W-:Y:S05]  /*2f50*/  @!P0 BRA `(.L_x_47) ;  /* 0x0000000000688947 */ /* 0x000fea0003800000 */
[CCC-:B------:R-:W-:Y:S01]  /*2f60*/  FFMA.RZ R8, R20.reuse, R18.reuse, R19.reuse ;  /* 0x0000001214087223 */ /* 0x1c0fe2000000c013 */
[CCC-:B------:R-:W-:Y:S01]  /*2f70*/  FFMA.RP R10, R20.reuse, R18.reuse, R19.reuse ;  /* 0x00000012140a7223 */ /* 0x1c0fe20000008013 */
[----:B------:R-:W-:Y:S01]  /*2f80*/  FFMA.RM R19, R20, R18, R19 ;  /* 0x0000001214137223 */ /* 0x000fe20000004013 */
[C---:B------:R-:W-:Y:S01]  /*2f90*/  VIADD R18, R7.reuse, 0x20 ;  /* 0x0000002007127836 */ /* 0x040fe20000000000 */
[C---:B------:R-:W-:Y:S02]  /*2fa0*/  ISETP.NE.AND P2, PT, R7.reuse, RZ, PT ;  /* 0x000000ff0700720c */ /* 0x040fe40003f45270 */
[----:B------:R-:W-:Y:S02]  /*2fb0*/  LOP3.LUT R8, R8, 0x7fffff, RZ, 0xc0, !PT ;  /* 0x007fffff08087812 */ /* 0x000fe400078ec0ff */
[----:B------:R-:W-:Y:S02]  /*2fc0*/  ISETP.NE.AND P1, PT, R7, RZ, PT ;  /* 0x000000ff0700720c */ /* 0x000fe40003f25270 */
[----:B------:R-:W-:-:S02]  /*2fd0*/  LOP3.LUT R25, R8, 0x800000, RZ, 0xfc, !PT ;  /* 0x0080000008197812 */ /* 0x000fc400078efcff */
[----:B------:R-:W-:Y:S02]  /*2fe0*/  IADD3 R7, PT, PT, -R7, RZ, RZ ;  /* 0x000000ff07077210 */ /* 0x000fe40007ffe1ff */
[----:B------:R-:W-:Y:S02]  /*2ff0*/  SHF.L.U32 R18, R25, R18, RZ ;  /* 0x0000001219127219 */ /* 0x000fe400000006ff */
[----:B------:R-:W-:Y:S02]  /*3000*/  FSETP.NEU.FTZ.AND P0, PT, R10, R19, PT ;  /* 0x000000130a00720b */ /* 0x000fe40003f1d000 */
[----:B------:R-:W-:Y:S02]  /*3010*/  SEL R8, R7, RZ, P2 ;  /* 0x000000ff07087207 */ /* 0x000fe40001000000 */
[----:B------:R-:W-:Y:S02]  /*3020*/  ISETP.NE.AND P1, PT, R18, RZ, P1 ;  /* 0x000000ff1200720c */ /* 0x000fe40000f25270 */
[----:B------:R-:W-:-:S02]  /*3030*/  SHF.R.U32.HI R8, RZ, R8, R25 ;  /* 0x00000008ff087219 */ /* 0x000fc40000011619 */
[----:B------:R-:W-:Y:S02]  /*3040*/  PLOP3.LUT P0, PT, P0, P1, PT, 0xf8, 0x8f ;  /* 0x00000000008f781c */ /* 0x000fe40000703f70 */
[----:B------:R-:W-:Y:S02]  /*3050*/  SHF.R.U32.HI R10, RZ, 0x1, R8 ;  /* 0x00000001ff0a7819 */ /* 0x000fe40000011608 */
[----:B------:R-:W-:-:S04]  /*3060*/  SEL R7, RZ, 0x1, !P0 ;  /* 0x00000001ff077807 */ /* 0x000fc80004000000 */
[----:B------:R-:W-:-:S04]  /*3070*/  LOP3.LUT R7, R7, 0x1, R10, 0xf8, !PT ;  /* 0x0000000107077812 */ /* 0x000fc800078ef80a */
[----:B------:R-:W-:-:S05]  /*3080*/  LOP3.LUT R7, R7, R8, RZ, 0xc0, !PT ;  /* 0x0000000807077212 */ /* 0x000fca00078ec0ff */
[----:B------:R-:W-:-:S05]  /*3090*/  IMAD.IADD R10, R10, 0x1, R7 ;  /* 0x000000010a0a7824 */ /* 0x000fca00078e0207 */
[----:B------:R-:W-:Y:S01]  /*30a0*/  LOP3.LUT R3, R10, R3, RZ, 0xfc, !PT ;  /* 0x000000030a037212 */ /* 0x000fe200078efcff */
[----:B------:R-:W-:Y:S06]  /*30b0*/  BRA `(.L_x_47) ;  /* 0x0000000000107947 */ /* 0x000fec0003800000 */
.L_x_46:
[----:B------:R-:W-:-:S04]  /*30c0*/  LOP3.LUT R3, R3, 0x80000000, RZ, 0xc0, !PT ;  /* 0x8000000003037812 */ /* 0x000fc800078ec0ff */
[----:B------:R-:W-:Y:S01]  /*30d0*/  LOP3.LUT R3, R3, 0x7f800000, RZ, 0xfc, !PT ;  /* 0x7f80000003037812 */ /* 0x000fe200078efcff */
[----:B------:R-:W-:Y:S06]  /*30e0*/  BRA `(.L_x_47) ;  /* 0x0000000000047947 */ /* 0x000fec0003800000 */
.L_x_45:
[----:B------:R-:W-:-:S07]  /*30f0*/  IMAD R3, R8, 0x800000, R3 ;  /* 0x0080000008037824 */ /* 0x000fce00078e0203 */
.L_x_47:
[----:B------:R-:W-:Y:S05]  /*3100*/  BSYNC.RECONVERGENT B2 ;  /* 0x0000000000027941 */ /* 0x000fea0003800200 */
.L_x_44:
[----:B------:R-:W-:Y:S05]  /*3110*/  BRA `(.L_x_48) ;  /* 0x0000000000207947 */ /* 0x000fea0003800000 */
.L_x_43:
[----:B------:R-:W-:-:S04]  /*3120*/  LOP3.LUT R3, R20, 0x80000000, R3, 0x48, !PT ;  /* 0x8000000014037812 */ /* 0x000fc800078e4803 */
[----:B------:R-:W-:Y:S01]  /*3130*/  LOP3.LUT R3, R3, 0x7f800000, RZ, 0xfc, !PT ;  /* 0x7f80000003037812 */ /* 0x000fe200078efcff */
[----:B------:R-:W-:Y:S06]  /*3140*/  BRA `(.L_x_48) ;  /* 0x0000000000147947 */ /* 0x000fec0003800000 */
.L_x_42:
[----:B------:R-:W-:Y:S01]  /*3150*/  LOP3.LUT R3, R20, 0x80000000, R3, 0x48, !PT ;  /* 0x8000000014037812 */ /* 0x000fe200078e4803 */
[----:B------:R-:W-:Y:S06]  /*3160*/  BRA `(.L_x_48) ;  /* 0x00000000000c7947 */ /* 0x000fec0003800000 */
.L_x_41:
[----:B------:R-:W0:Y:S01]  /*3170*/  MUFU.RSQ R3, -QNAN ;  /* 0xffc0000000037908 */ /* 0x000e220000001400 */
[----:B------:R-:W-:Y:S05]  /*3180*/  BRA `(.L_x_48) ;  /* 0x0000000000047947 */ /* 0x000fea0003800000 */
.L_x_40:
[----:B------:R-:W-:-:S07]  /*3190*/  FADD.FTZ R3, R3, R20 ;  /* 0x0000001403037221 */ /* 0x000fce0000010000 */
.L_x_48:
[----:B------:R-:W-:Y:S05]  /*31a0*/  BSYNC.RECONVERGENT B1 ;  /* 0x0000000000017941 */ /* 0x000fea0003800200 */
.L_x_38:
[----:B------:R-:W-:Y:S01]  /*31b0*/  MOV R18, R4 ;  /* 0x0000000400127202 */ /* 0x000fe20000000f00 */
[----:B------:R-:W-:-:S04]  /*31c0*/  IMAD.MOV.U32 R19, RZ, RZ, 0x0 ;  /* 0x00000000ff137424 */ /* 0x000fc800078e00ff */
[----:B0-----:R-:W-:Y:S05]  /*31d0*/  RET.REL.NODEC R18 `(_Z15BlackScholesGPUP6float2S0_S0_S0_S0_ffi) ;  /* 0xffffffcc12887950 */ /* 0x001fea0003c3ffff */
.L_x_49:
[----:B------:R-:W-:-:S00]  /*31e0*/  BRA `(.L_x_49) ;  /* 0xfffffffc00fc7947 */ /* 0x000fc0000383ffff */
[----:B------:R-:W-:-:S00]  /*31f0*/  NOP ;  /* 0x0000000000007918 */ /* 0x000fc00000000000 */
        /* <DEDUP_REMOVED lines=8> */
.L_x_52:


//--------------------- .nv.shared.reserved.0     --------------------------
	.section	.nv.shared.reserved.0,"aw",@nobits
	.weak		__nv_reservedSMEM_offset_0_alias
	.size		__nv_reservedSMEM_offset_0_alias, 0, 64
	.other		__nv_reservedSMEM_offset_0_alias,@"STO_CUDA_RESERVED_SHARED STV_DEFAULT"
__nv_reservedSMEM_offset_0_alias:
	.zero		0
	.zero		64


//--------------------- .nv.constant0._Z15BlackScholesGPUP6float2S0_S0_S0_S0_ffi --------------------------
	.section	.nv.constant0._Z15BlackScholesGPUP6float2S0_S0_S0_S0_ffi,"a",@progbits
	.sectionflags	@""
	.align	4
.nv.constant0._Z15BlackScholesGPUP6float2S0_S0_S0_S0_ffi:
	.zero		948


//--------------------- SYMBOLS --------------------------

	.type		.nv.reservedSmem.offset0,@object
	.size		.nv.reservedSmem.offset0,0x4
